//
// Generated by NVIDIA NVVM Compiler
//
// Compiler Build ID: CL-36424714
// Cuda compilation tools, release 13.0, V13.0.88
// Based on NVVM 20.0.0
//

.version 9.0
.target sm_100
.address_size 64

	// .globl	_Z12randomKernelji
.global .align 4 .b8 precalc_xorwow_matrix[102400];
.global .align 4 .b8 precalc_xorwow_offset_matrix[102400];
.global .align 4 .b8 mrg32k3aM1[2304];
.global .align 4 .b8 mrg32k3aM2[2304];
.global .align 4 .b8 mrg32k3aM1SubSeq[2016];
.global .align 4 .b8 mrg32k3aM2SubSeq[2016];
.global .align 4 .b8 mrg32k3aM1Seq[2304];
.global .align 4 .b8 mrg32k3aM2Seq[2304];
.const .align 8 .b8 __cr_lgamma_table[72];

.visible .entry _Z12randomKernelji(
	.param .u32 _Z12randomKernelji_param_0,
	.param .u32 _Z12randomKernelji_param_1
)
{
	.local .align 8 .b8 	__local_depot0[48];
	.reg .b64 	%SP;
	.reg .b64 	%SPL;
	.reg .pred 	%p<66>;
	.reg .b32 	%r<1183>;
	.reg .b64 	%rd<23>;

	mov.u64 	%SPL, __local_depot0;
	ld.param.u32 	%r539, [_Z12randomKernelji_param_0];
	ld.param.u32 	%r538, [_Z12randomKernelji_param_1];
	add.u64 	%rd1, %SPL, 0;
	mov.u32 	%r540, %ctaid.x;
	mov.u32 	%r1, %ntid.x;
	mov.u32 	%r541, %tid.x;
	mad.lo.s32 	%r2, %r540, %r1, %r541;
	xor.b32  	%r542, %r539, -1429050551;
	mul.lo.s32 	%r543, %r542, 1099087573;
	add.s32 	%r544, %r543, -638133224;
	add.s32 	%r545, %r543, 123456789;
	st.local.v2.u32 	[%rd1], {%r544, %r545};
	xor.b32  	%r546, %r543, 362436069;
	mov.b32 	%r547, -123459836;
	st.local.v2.u32 	[%rd1+8], {%r546, %r547};
	add.s32 	%r548, %r543, 5783321;
	mov.b32 	%r549, -589760388;
	st.local.v2.u32 	[%rd1+16], {%r549, %r548};
	setp.eq.s32 	%p1, %r2, 0;
	@%p1 bra 	$L__BB0_115;
	cvt.s64.s32 	%rd22, %r2;
	mov.b32 	%r904, 0;
	mov.u64 	%rd12, precalc_xorwow_matrix;
$L__BB0_2:
	mov.u64 	%rd3, %rd22;
	and.b64  	%rd4, %rd3, 3;
	setp.eq.s64 	%p2, %rd4, 0;
	@%p2 bra 	$L__BB0_114;
	mul.wide.u32 	%rd11, %r904, 3200;
	add.s64 	%rd5, %rd12, %rd11;
	mov.b32 	%r917, 0;
	mov.u32 	%r918, %r917;
	mov.u32 	%r919, %r917;
	mov.u32 	%r920, %r917;
	mov.u32 	%r921, %r917;
	mov.u32 	%r910, %r917;
$L__BB0_4:
	mul.wide.u32 	%rd13, %r910, 4;
	add.s64 	%rd14, %rd1, %rd13;
	ld.local.u32 	%r10, [%rd14+4];
	shl.b32 	%r11, %r910, 5;
	mov.b32 	%r916, 0;
$L__BB0_5:
	.pragma "nounroll";
	shr.u32 	%r553, %r10, %r916;
	and.b32  	%r554, %r553, 1;
	setp.eq.b32 	%p3, %r554, 1;
	not.pred 	%p4, %p3;
	add.s32 	%r555, %r11, %r916;
	mul.lo.s32 	%r556, %r555, 5;
	mul.wide.u32 	%rd15, %r556, 4;
	add.s64 	%rd6, %rd5, %rd15;
	@%p4 bra 	$L__BB0_7;
	ld.global.nc.u32 	%r557, [%rd6];
	xor.b32  	%r921, %r921, %r557;
	ld.global.nc.u32 	%r558, [%rd6+4];
	xor.b32  	%r920, %r920, %r558;
	ld.global.nc.u32 	%r559, [%rd6+8];
	xor.b32  	%r919, %r919, %r559;
	ld.global.nc.u32 	%r560, [%rd6+12];
	xor.b32  	%r918, %r918, %r560;
	ld.global.nc.u32 	%r561, [%rd6+16];
	xor.b32  	%r917, %r917, %r561;
$L__BB0_7:
	and.b32  	%r563, %r553, 2;
	setp.eq.s32 	%p5, %r563, 0;
	@%p5 bra 	$L__BB0_9;
	ld.global.nc.u32 	%r564, [%rd6+20];
	xor.b32  	%r921, %r921, %r564;
	ld.global.nc.u32 	%r565, [%rd6+24];
	xor.b32  	%r920, %r920, %r565;
	ld.global.nc.u32 	%r566, [%rd6+28];
	xor.b32  	%r919, %r919, %r566;
	ld.global.nc.u32 	%r567, [%rd6+32];
	xor.b32  	%r918, %r918, %r567;
	ld.global.nc.u32 	%r568, [%rd6+36];
	xor.b32  	%r917, %r917, %r568;
$L__BB0_9:
	and.b32  	%r570, %r553, 4;
	setp.eq.s32 	%p6, %r570, 0;
	@%p6 bra 	$L__BB0_11;
	ld.global.nc.u32 	%r571, [%rd6+40];
	xor.b32  	%r921, %r921, %r571;
	ld.global.nc.u32 	%r572, [%rd6+44];
	xor.b32  	%r920, %r920, %r572;
	ld.global.nc.u32 	%r573, [%rd6+48];
	xor.b32  	%r919, %r919, %r573;
	ld.global.nc.u32 	%r574, [%rd6+52];
	xor.b32  	%r918, %r918, %r574;
	ld.global.nc.u32 	%r575, [%rd6+56];
	xor.b32  	%r917, %r917, %r575;
$L__BB0_11:
	and.b32  	%r577, %r553, 8;
	setp.eq.s32 	%p7, %r577, 0;
	@%p7 bra 	$L__BB0_13;
	ld.global.nc.u32 	%r578, [%rd6+60];
	xor.b32  	%r921, %r921, %r578;
	ld.global.nc.u32 	%r579, [%rd6+64];
	xor.b32  	%r920, %r920, %r579;
	ld.global.nc.u32 	%r580, [%rd6+68];
	xor.b32  	%r919, %r919, %r580;
	ld.global.nc.u32 	%r581, [%rd6+72];
	xor.b32  	%r918, %r918, %r581;
	ld.global.nc.u32 	%r582, [%rd6+76];
	xor.b32  	%r917, %r917, %r582;
$L__BB0_13:
	and.b32  	%r584, %r553, 16;
	setp.eq.s32 	%p8, %r584, 0;
	@%p8 bra 	$L__BB0_15;
	ld.global.nc.u32 	%r585, [%rd6+80];
	xor.b32  	%r921, %r921, %r585;
	ld.global.nc.u32 	%r586, [%rd6+84];
	xor.b32  	%r920, %r920, %r586;
	ld.global.nc.u32 	%r587, [%rd6+88];
	xor.b32  	%r919, %r919, %r587;
	ld.global.nc.u32 	%r588, [%rd6+92];
	xor.b32  	%r918, %r918, %r588;
	ld.global.nc.u32 	%r589, [%rd6+96];
	xor.b32  	%r917, %r917, %r589;
$L__BB0_15:
	and.b32  	%r591, %r553, 32;
	setp.eq.s32 	%p9, %r591, 0;
	@%p9 bra 	$L__BB0_17;
	ld.global.nc.u32 	%r592, [%rd6+100];
	xor.b32  	%r921, %r921, %r592;
	ld.global.nc.u32 	%r593, [%rd6+104];
	xor.b32  	%r920, %r920, %r593;
	ld.global.nc.u32 	%r594, [%rd6+108];
	xor.b32  	%r919, %r919, %r594;
	ld.global.nc.u32 	%r595, [%rd6+112];
	xor.b32  	%r918, %r918, %r595;
	ld.global.nc.u32 	%r596, [%rd6+116];
	xor.b32  	%r917, %r917, %r596;
$L__BB0_17:
	and.b32  	%r598, %r553, 64;
	setp.eq.s32 	%p10, %r598, 0;
	@%p10 bra 	$L__BB0_19;
	ld.global.nc.u32 	%r599, [%rd6+120];
	xor.b32  	%r921, %r921, %r599;
	ld.global.nc.u32 	%r600, [%rd6+124];
	xor.b32  	%r920, %r920, %r600;
	ld.global.nc.u32 	%r601, [%rd6+128];
	xor.b32  	%r919, %r919, %r601;
	ld.global.nc.u32 	%r602, [%rd6+132];
	xor.b32  	%r918, %r918, %r602;
	ld.global.nc.u32 	%r603, [%rd6+136];
	xor.b32  	%r917, %r917, %r603;
$L__BB0_19:
	and.b32  	%r605, %r553, 128;
	setp.eq.s32 	%p11, %r605, 0;
	@%p11 bra 	$L__BB0_21;
	ld.global.nc.u32 	%r606, [%rd6+140];
	xor.b32  	%r921, %r921, %r606;
	ld.global.nc.u32 	%r607, [%rd6+144];
	xor.b32  	%r920, %r920, %r607;
	ld.global.nc.u32 	%r608, [%rd6+148];
	xor.b32  	%r919, %r919, %r608;
	ld.global.nc.u32 	%r609, [%rd6+152];
	xor.b32  	%r918, %r918, %r609;
	ld.global.nc.u32 	%r610, [%rd6+156];
	xor.b32  	%r917, %r917, %r610;
$L__BB0_21:
	and.b32  	%r612, %r553, 256;
	setp.eq.s32 	%p12, %r612, 0;
	@%p12 bra 	$L__BB0_23;
	ld.global.nc.u32 	%r613, [%rd6+160];
	xor.b32  	%r921, %r921, %r613;
	ld.global.nc.u32 	%r614, [%rd6+164];
	xor.b32  	%r920, %r920, %r614;
	ld.global.nc.u32 	%r615, [%rd6+168];
	xor.b32  	%r919, %r919, %r615;
	ld.global.nc.u32 	%r616, [%rd6+172];
	xor.b32  	%r918, %r918, %r616;
	ld.global.nc.u32 	%r617, [%rd6+176];
	xor.b32  	%r917, %r917, %r617;
$L__BB0_23:
	and.b32  	%r619, %r553, 512;
	setp.eq.s32 	%p13, %r619, 0;
	@%p13 bra 	$L__BB0_25;
	ld.global.nc.u32 	%r620, [%rd6+180];
	xor.b32  	%r921, %r921, %r620;
	ld.global.nc.u32 	%r621, [%rd6+184];
	xor.b32  	%r920, %r920, %r621;
	ld.global.nc.u32 	%r622, [%rd6+188];
	xor.b32  	%r919, %r919, %r622;
	ld.global.nc.u32 	%r623, [%rd6+192];
	xor.b32  	%r918, %r918, %r623;
	ld.global.nc.u32 	%r624, [%rd6+196];
	xor.b32  	%r917, %r917, %r624;
$L__BB0_25:
	and.b32  	%r626, %r553, 1024;
	setp.eq.s32 	%p14, %r626, 0;
	@%p14 bra 	$L__BB0_27;
	ld.global.nc.u32 	%r627, [%rd6+200];
	xor.b32  	%r921, %r921, %r627;
	ld.global.nc.u32 	%r628, [%rd6+204];
	xor.b32  	%r920, %r920, %r628;
	ld.global.nc.u32 	%r629, [%rd6+208];
	xor.b32  	%r919, %r919, %r629;
	ld.global.nc.u32 	%r630, [%rd6+212];
	xor.b32  	%r918, %r918, %r630;
	ld.global.nc.u32 	%r631, [%rd6+216];
	xor.b32  	%r917, %r917, %r631;
$L__BB0_27:
	and.b32  	%r633, %r553, 2048;
	setp.eq.s32 	%p15, %r633, 0;
	@%p15 bra 	$L__BB0_29;
	ld.global.nc.u32 	%r634, [%rd6+220];
	xor.b32  	%r921, %r921, %r634;
	ld.global.nc.u32 	%r635, [%rd6+224];
	xor.b32  	%r920, %r920, %r635;
	ld.global.nc.u32 	%r636, [%rd6+228];
	xor.b32  	%r919, %r919, %r636;
	ld.global.nc.u32 	%r637, [%rd6+232];
	xor.b32  	%r918, %r918, %r637;
	ld.global.nc.u32 	%r638, [%rd6+236];
	xor.b32  	%r917, %r917, %r638;
$L__BB0_29:
	and.b32  	%r640, %r553, 4096;
	setp.eq.s32 	%p16, %r640, 0;
	@%p16 bra 	$L__BB0_31;
	ld.global.nc.u32 	%r641, [%rd6+240];
	xor.b32  	%r921, %r921, %r641;
	ld.global.nc.u32 	%r642, [%rd6+244];
	xor.b32  	%r920, %r920, %r642;
	ld.global.nc.u32 	%r643, [%rd6+248];
	xor.b32  	%r919, %r919, %r643;
	ld.global.nc.u32 	%r644, [%rd6+252];
	xor.b32  	%r918, %r918, %r644;
	ld.global.nc.u32 	%r645, [%rd6+256];
	xor.b32  	%r917, %r917, %r645;
$L__BB0_31:
	and.b32  	%r647, %r553, 8192;
	setp.eq.s32 	%p17, %r647, 0;
	@%p17 bra 	$L__BB0_33;
	ld.global.nc.u32 	%r648, [%rd6+260];
	xor.b32  	%r921, %r921, %r648;
	ld.global.nc.u32 	%r649, [%rd6+264];
	xor.b32  	%r920, %r920, %r649;
	ld.global.nc.u32 	%r650, [%rd6+268];
	xor.b32  	%r919, %r919, %r650;
	ld.global.nc.u32 	%r651, [%rd6+272];
	xor.b32  	%r918, %r918, %r651;
	ld.global.nc.u32 	%r652, [%rd6+276];
	xor.b32  	%r917, %r917, %r652;
$L__BB0_33:
	and.b32  	%r654, %r553, 16384;
	setp.eq.s32 	%p18, %r654, 0;
	@%p18 bra 	$L__BB0_35;
	ld.global.nc.u32 	%r655, [%rd6+280];
	xor.b32  	%r921, %r921, %r655;
	ld.global.nc.u32 	%r656, [%rd6+284];
	xor.b32  	%r920, %r920, %r656;
	ld.global.nc.u32 	%r657, [%rd6+288];
	xor.b32  	%r919, %r919, %r657;
	ld.global.nc.u32 	%r658, [%rd6+292];
	xor.b32  	%r918, %r918, %r658;
	ld.global.nc.u32 	%r659, [%rd6+296];
	xor.b32  	%r917, %r917, %r659;
$L__BB0_35:
	and.b32  	%r661, %r553, 32768;
	setp.eq.s32 	%p19, %r661, 0;
	@%p19 bra 	$L__BB0_37;
	ld.global.nc.u32 	%r662, [%rd6+300];
	xor.b32  	%r921, %r921, %r662;
	ld.global.nc.u32 	%r663, [%rd6+304];
	xor.b32  	%r920, %r920, %r663;
	ld.global.nc.u32 	%r664, [%rd6+308];
	xor.b32  	%r919, %r919, %r664;
	ld.global.nc.u32 	%r665, [%rd6+312];
	xor.b32  	%r918, %r918, %r665;
	ld.global.nc.u32 	%r666, [%rd6+316];
	xor.b32  	%r917, %r917, %r666;
$L__BB0_37:
	add.s32 	%r916, %r916, 16;
	setp.ne.s32 	%p20, %r916, 32;
	@%p20 bra 	$L__BB0_5;
	mad.lo.s32 	%r667, %r910, -31, %r11;
	add.s32 	%r910, %r667, 1;
	setp.ne.s32 	%p21, %r910, 5;
	@%p21 bra 	$L__BB0_4;
	st.local.u32 	[%rd1+4], %r921;
	st.local.v2.u32 	[%rd1+8], {%r920, %r919};
	st.local.v2.u32 	[%rd1+16], {%r918, %r917};
	setp.eq.s64 	%p22, %rd4, 1;
	@%p22 bra 	$L__BB0_114;
	mov.b32 	%r1009, 0;
	mov.u32 	%r1010, %r1009;
	mov.u32 	%r1011, %r1009;
	mov.u32 	%r1012, %r1009;
	mov.u32 	%r1013, %r1009;
	mov.u32 	%r1002, %r1009;
$L__BB0_41:
	mul.wide.u32 	%rd16, %r1002, 4;
	add.s64 	%rd17, %rd1, %rd16;
	ld.local.u32 	%r186, [%rd17+4];
	shl.b32 	%r187, %r1002, 5;
	mov.b32 	%r1008, 0;
$L__BB0_42:
	.pragma "nounroll";
	shr.u32 	%r670, %r186, %r1008;
	and.b32  	%r671, %r670, 1;
	setp.eq.b32 	%p23, %r671, 1;
	not.pred 	%p24, %p23;
	add.s32 	%r672, %r187, %r1008;
	mul.lo.s32 	%r673, %r672, 5;
	mul.wide.u32 	%rd18, %r673, 4;
	add.s64 	%rd7, %rd5, %rd18;
	@%p24 bra 	$L__BB0_44;
	ld.global.nc.u32 	%r674, [%rd7];
	xor.b32  	%r1013, %r1013, %r674;
	ld.global.nc.u32 	%r675, [%rd7+4];
	xor.b32  	%r1012, %r1012, %r675;
	ld.global.nc.u32 	%r676, [%rd7+8];
	xor.b32  	%r1011, %r1011, %r676;
	ld.global.nc.u32 	%r677, [%rd7+12];
	xor.b32  	%r1010, %r1010, %r677;
	ld.global.nc.u32 	%r678, [%rd7+16];
	xor.b32  	%r1009, %r1009, %r678;
$L__BB0_44:
	and.b32  	%r680, %r670, 2;
	setp.eq.s32 	%p25, %r680, 0;
	@%p25 bra 	$L__BB0_46;
	ld.global.nc.u32 	%r681, [%rd7+20];
	xor.b32  	%r1013, %r1013, %r681;
	ld.global.nc.u32 	%r682, [%rd7+24];
	xor.b32  	%r1012, %r1012, %r682;
	ld.global.nc.u32 	%r683, [%rd7+28];
	xor.b32  	%r1011, %r1011, %r683;
	ld.global.nc.u32 	%r684, [%rd7+32];
	xor.b32  	%r1010, %r1010, %r684;
	ld.global.nc.u32 	%r685, [%rd7+36];
	xor.b32  	%r1009, %r1009, %r685;
$L__BB0_46:
	and.b32  	%r687, %r670, 4;
	setp.eq.s32 	%p26, %r687, 0;
	@%p26 bra 	$L__BB0_48;
	ld.global.nc.u32 	%r688, [%rd7+40];
	xor.b32  	%r1013, %r1013, %r688;
	ld.global.nc.u32 	%r689, [%rd7+44];
	xor.b32  	%r1012, %r1012, %r689;
	ld.global.nc.u32 	%r690, [%rd7+48];
	xor.b32  	%r1011, %r1011, %r690;
	ld.global.nc.u32 	%r691, [%rd7+52];
	xor.b32  	%r1010, %r1010, %r691;
	ld.global.nc.u32 	%r692, [%rd7+56];
	xor.b32  	%r1009, %r1009, %r692;
$L__BB0_48:
	and.b32  	%r694, %r670, 8;
	setp.eq.s32 	%p27, %r694, 0;
	@%p27 bra 	$L__BB0_50;
	ld.global.nc.u32 	%r695, [%rd7+60];
	xor.b32  	%r1013, %r1013, %r695;
	ld.global.nc.u32 	%r696, [%rd7+64];
	xor.b32  	%r1012, %r1012, %r696;
	ld.global.nc.u32 	%r697, [%rd7+68];
	xor.b32  	%r1011, %r1011, %r697;
	ld.global.nc.u32 	%r698, [%rd7+72];
	xor.b32  	%r1010, %r1010, %r698;
	ld.global.nc.u32 	%r699, [%rd7+76];
	xor.b32  	%r1009, %r1009, %r699;
$L__BB0_50:
	and.b32  	%r701, %r670, 16;
	setp.eq.s32 	%p28, %r701, 0;
	@%p28 bra 	$L__BB0_52;
	ld.global.nc.u32 	%r702, [%rd7+80];
	xor.b32  	%r1013, %r1013, %r702;
	ld.global.nc.u32 	%r703, [%rd7+84];
	xor.b32  	%r1012, %r1012, %r703;
	ld.global.nc.u32 	%r704, [%rd7+88];
	xor.b32  	%r1011, %r1011, %r704;
	ld.global.nc.u32 	%r705, [%rd7+92];
	xor.b32  	%r1010, %r1010, %r705;
	ld.global.nc.u32 	%r706, [%rd7+96];
	xor.b32  	%r1009, %r1009, %r706;
$L__BB0_52:
	and.b32  	%r708, %r670, 32;
	setp.eq.s32 	%p29, %r708, 0;
	@%p29 bra 	$L__BB0_54;
	ld.global.nc.u32 	%r709, [%rd7+100];
	xor.b32  	%r1013, %r1013, %r709;
	ld.global.nc.u32 	%r710, [%rd7+104];
	xor.b32  	%r1012, %r1012, %r710;
	ld.global.nc.u32 	%r711, [%rd7+108];
	xor.b32  	%r1011, %r1011, %r711;
	ld.global.nc.u32 	%r712, [%rd7+112];
	xor.b32  	%r1010, %r1010, %r712;
	ld.global.nc.u32 	%r713, [%rd7+116];
	xor.b32  	%r1009, %r1009, %r713;
$L__BB0_54:
	and.b32  	%r715, %r670, 64;
	setp.eq.s32 	%p30, %r715, 0;
	@%p30 bra 	$L__BB0_56;
	ld.global.nc.u32 	%r716, [%rd7+120];
	xor.b32  	%r1013, %r1013, %r716;
	ld.global.nc.u32 	%r717, [%rd7+124];
	xor.b32  	%r1012, %r1012, %r717;
	ld.global.nc.u32 	%r718, [%rd7+128];
	xor.b32  	%r1011, %r1011, %r718;
	ld.global.nc.u32 	%r719, [%rd7+132];
	xor.b32  	%r1010, %r1010, %r719;
	ld.global.nc.u32 	%r720, [%rd7+136];
	xor.b32  	%r1009, %r1009, %r720;
$L__BB0_56:
	and.b32  	%r722, %r670, 128;
	setp.eq.s32 	%p31, %r722, 0;
	@%p31 bra 	$L__BB0_58;
	ld.global.nc.u32 	%r723, [%rd7+140];
	xor.b32  	%r1013, %r1013, %r723;
	ld.global.nc.u32 	%r724, [%rd7+144];
	xor.b32  	%r1012, %r1012, %r724;
	ld.global.nc.u32 	%r725, [%rd7+148];
	xor.b32  	%r1011, %r1011, %r725;
	ld.global.nc.u32 	%r726, [%rd7+152];
	xor.b32  	%r1010, %r1010, %r726;
	ld.global.nc.u32 	%r727, [%rd7+156];
	xor.b32  	%r1009, %r1009, %r727;
$L__BB0_58:
	and.b32  	%r729, %r670, 256;
	setp.eq.s32 	%p32, %r729, 0;
	@%p32 bra 	$L__BB0_60;
	ld.global.nc.u32 	%r730, [%rd7+160];
	xor.b32  	%r1013, %r1013, %r730;
	ld.global.nc.u32 	%r731, [%rd7+164];
	xor.b32  	%r1012, %r1012, %r731;
	ld.global.nc.u32 	%r732, [%rd7+168];
	xor.b32  	%r1011, %r1011, %r732;
	ld.global.nc.u32 	%r733, [%rd7+172];
	xor.b32  	%r1010, %r1010, %r733;
	ld.global.nc.u32 	%r734, [%rd7+176];
	xor.b32  	%r1009, %r1009, %r734;
$L__BB0_60:
	and.b32  	%r736, %r670, 512;
	setp.eq.s32 	%p33, %r736, 0;
	@%p33 bra 	$L__BB0_62;
	ld.global.nc.u32 	%r737, [%rd7+180];
	xor.b32  	%r1013, %r1013, %r737;
	ld.global.nc.u32 	%r738, [%rd7+184];
	xor.b32  	%r1012, %r1012, %r738;
	ld.global.nc.u32 	%r739, [%rd7+188];
	xor.b32  	%r1011, %r1011, %r739;
	ld.global.nc.u32 	%r740, [%rd7+192];
	xor.b32  	%r1010, %r1010, %r740;
	ld.global.nc.u32 	%r741, [%rd7+196];
	xor.b32  	%r1009, %r1009, %r741;
$L__BB0_62:
	and.b32  	%r743, %r670, 1024;
	setp.eq.s32 	%p34, %r743, 0;
	@%p34 bra 	$L__BB0_64;
	ld.global.nc.u32 	%r744, [%rd7+200];
	xor.b32  	%r1013, %r1013, %r744;
	ld.global.nc.u32 	%r745, [%rd7+204];
	xor.b32  	%r1012, %r1012, %r745;
	ld.global.nc.u32 	%r746, [%rd7+208];
	xor.b32  	%r1011, %r1011, %r746;
	ld.global.nc.u32 	%r747, [%rd7+212];
	xor.b32  	%r1010, %r1010, %r747;
	ld.global.nc.u32 	%r748, [%rd7+216];
	xor.b32  	%r1009, %r1009, %r748;
$L__BB0_64:
	and.b32  	%r750, %r670, 2048;
	setp.eq.s32 	%p35, %r750, 0;
	@%p35 bra 	$L__BB0_66;
	ld.global.nc.u32 	%r751, [%rd7+220];
	xor.b32  	%r1013, %r1013, %r751;
	ld.global.nc.u32 	%r752, [%rd7+224];
	xor.b32  	%r1012, %r1012, %r752;
	ld.global.nc.u32 	%r753, [%rd7+228];
	xor.b32  	%r1011, %r1011, %r753;
	ld.global.nc.u32 	%r754, [%rd7+232];
	xor.b32  	%r1010, %r1010, %r754;
	ld.global.nc.u32 	%r755, [%rd7+236];
	xor.b32  	%r1009, %r1009, %r755;
$L__BB0_66:
	and.b32  	%r757, %r670, 4096;
	setp.eq.s32 	%p36, %r757, 0;
	@%p36 bra 	$L__BB0_68;
	ld.global.nc.u32 	%r758, [%rd7+240];
	xor.b32  	%r1013, %r1013, %r758;
	ld.global.nc.u32 	%r759, [%rd7+244];
	xor.b32  	%r1012, %r1012, %r759;
	ld.global.nc.u32 	%r760, [%rd7+248];
	xor.b32  	%r1011, %r1011, %r760;
	ld.global.nc.u32 	%r761, [%rd7+252];
	xor.b32  	%r1010, %r1010, %r761;
	ld.global.nc.u32 	%r762, [%rd7+256];
	xor.b32  	%r1009, %r1009, %r762;
$L__BB0_68:
	and.b32  	%r764, %r670, 8192;
	setp.eq.s32 	%p37, %r764, 0;
	@%p37 bra 	$L__BB0_70;
	ld.global.nc.u32 	%r765, [%rd7+260];
	xor.b32  	%r1013, %r1013, %r765;
	ld.global.nc.u32 	%r766, [%rd7+264];
	xor.b32  	%r1012, %r1012, %r766;
	ld.global.nc.u32 	%r767, [%rd7+268];
	xor.b32  	%r1011, %r1011, %r767;
	ld.global.nc.u32 	%r768, [%rd7+272];
	xor.b32  	%r1010, %r1010, %r768;
	ld.global.nc.u32 	%r769, [%rd7+276];
	xor.b32  	%r1009, %r1009, %r769;
$L__BB0_70:
	and.b32  	%r771, %r670, 16384;
	setp.eq.s32 	%p38, %r771, 0;
	@%p38 bra 	$L__BB0_72;
	ld.global.nc.u32 	%r772, [%rd7+280];
	xor.b32  	%r1013, %r1013, %r772;
	ld.global.nc.u32 	%r773, [%rd7+284];
	xor.b32  	%r1012, %r1012, %r773;
	ld.global.nc.u32 	%r774, [%rd7+288];
	xor.b32  	%r1011, %r1011, %r774;
	ld.global.nc.u32 	%r775, [%rd7+292];
	xor.b32  	%r1010, %r1010, %r775;
	ld.global.nc.u32 	%r776, [%rd7+296];
	xor.b32  	%r1009, %r1009, %r776;
$L__BB0_72:
	and.b32  	%r778, %r670, 32768;
	setp.eq.s32 	%p39, %r778, 0;
	@%p39 bra 	$L__BB0_74;
	ld.global.nc.u32 	%r779, [%rd7+300];
	xor.b32  	%r1013, %r1013, %r779;
	ld.global.nc.u32 	%r780, [%rd7+304];
	xor.b32  	%r1012, %r1012, %r780;
	ld.global.nc.u32 	%r781, [%rd7+308];
	xor.b32  	%r1011, %r1011, %r781;
	ld.global.nc.u32 	%r782, [%rd7+312];
	xor.b32  	%r1010, %r1010, %r782;
	ld.global.nc.u32 	%r783, [%rd7+316];
	xor.b32  	%r1009, %r1009, %r783;
$L__BB0_74:
	add.s32 	%r1008, %r1008, 16;
	setp.ne.s32 	%p40, %r1008, 32;
	@%p40 bra 	$L__BB0_42;
	mad.lo.s32 	%r784, %r1002, -31, %r187;
	add.s32 	%r1002, %r784, 1;
	setp.ne.s32 	%p41, %r1002, 5;
	@%p41 bra 	$L__BB0_41;
	st.local.u32 	[%rd1+4], %r1013;
	st.local.v2.u32 	[%rd1+8], {%r1012, %r1011};
	st.local.v2.u32 	[%rd1+16], {%r1010, %r1009};
	setp.ne.s64 	%p42, %rd4, 3;
	@%p42 bra 	$L__BB0_114;
	mov.b32 	%r1101, 0;
	mov.u32 	%r1102, %r1101;
	mov.u32 	%r1103, %r1101;
	mov.u32 	%r1104, %r1101;
	mov.u32 	%r1105, %r1101;
	mov.u32 	%r1094, %r1101;
$L__BB0_78:
	mul.wide.u32 	%rd19, %r1094, 4;
	add.s64 	%rd20, %rd1, %rd19;
	ld.local.u32 	%r362, [%rd20+4];
	shl.b32 	%r363, %r1094, 5;
	mov.b32 	%r1100, 0;
$L__BB0_79:
	.pragma "nounroll";
	shr.u32 	%r787, %r362, %r1100;
	and.b32  	%r788, %r787, 1;
	setp.eq.b32 	%p43, %r788, 1;
	not.pred 	%p44, %p43;
	add.s32 	%r789, %r363, %r1100;
	mul.lo.s32 	%r790, %r789, 5;
	mul.wide.u32 	%rd21, %r790, 4;
	add.s64 	%rd8, %rd5, %rd21;
	@%p44 bra 	$L__BB0_81;
	ld.global.nc.u32 	%r791, [%rd8];
	xor.b32  	%r1105, %r1105, %r791;
	ld.global.nc.u32 	%r792, [%rd8+4];
	xor.b32  	%r1104, %r1104, %r792;
	ld.global.nc.u32 	%r793, [%rd8+8];
	xor.b32  	%r1103, %r1103, %r793;
	ld.global.nc.u32 	%r794, [%rd8+12];
	xor.b32  	%r1102, %r1102, %r794;
	ld.global.nc.u32 	%r795, [%rd8+16];
	xor.b32  	%r1101, %r1101, %r795;
$L__BB0_81:
	and.b32  	%r797, %r787, 2;
	setp.eq.s32 	%p45, %r797, 0;
	@%p45 bra 	$L__BB0_83;
	ld.global.nc.u32 	%r798, [%rd8+20];
	xor.b32  	%r1105, %r1105, %r798;
	ld.global.nc.u32 	%r799, [%rd8+24];
	xor.b32  	%r1104, %r1104, %r799;
	ld.global.nc.u32 	%r800, [%rd8+28];
	xor.b32  	%r1103, %r1103, %r800;
	ld.global.nc.u32 	%r801, [%rd8+32];
	xor.b32  	%r1102, %r1102, %r801;
	ld.global.nc.u32 	%r802, [%rd8+36];
	xor.b32  	%r1101, %r1101, %r802;
$L__BB0_83:
	and.b32  	%r804, %r787, 4;
	setp.eq.s32 	%p46, %r804, 0;
	@%p46 bra 	$L__BB0_85;
	ld.global.nc.u32 	%r805, [%rd8+40];
	xor.b32  	%r1105, %r1105, %r805;
	ld.global.nc.u32 	%r806, [%rd8+44];
	xor.b32  	%r1104, %r1104, %r806;
	ld.global.nc.u32 	%r807, [%rd8+48];
	xor.b32  	%r1103, %r1103, %r807;
	ld.global.nc.u32 	%r808, [%rd8+52];
	xor.b32  	%r1102, %r1102, %r808;
	ld.global.nc.u32 	%r809, [%rd8+56];
	xor.b32  	%r1101, %r1101, %r809;
$L__BB0_85:
	and.b32  	%r811, %r787, 8;
	setp.eq.s32 	%p47, %r811, 0;
	@%p47 bra 	$L__BB0_87;
	ld.global.nc.u32 	%r812, [%rd8+60];
	xor.b32  	%r1105, %r1105, %r812;
	ld.global.nc.u32 	%r813, [%rd8+64];
	xor.b32  	%r1104, %r1104, %r813;
	ld.global.nc.u32 	%r814, [%rd8+68];
	xor.b32  	%r1103, %r1103, %r814;
	ld.global.nc.u32 	%r815, [%rd8+72];
	xor.b32  	%r1102, %r1102, %r815;
	ld.global.nc.u32 	%r816, [%rd8+76];
	xor.b32  	%r1101, %r1101, %r816;
$L__BB0_87:
	and.b32  	%r818, %r787, 16;
	setp.eq.s32 	%p48, %r818, 0;
	@%p48 bra 	$L__BB0_89;
	ld.global.nc.u32 	%r819, [%rd8+80];
	xor.b32  	%r1105, %r1105, %r819;
	ld.global.nc.u32 	%r820, [%rd8+84];
	xor.b32  	%r1104, %r1104, %r820;
	ld.global.nc.u32 	%r821, [%rd8+88];
	xor.b32  	%r1103, %r1103, %r821;
	ld.global.nc.u32 	%r822, [%rd8+92];
	xor.b32  	%r1102, %r1102, %r822;
	ld.global.nc.u32 	%r823, [%rd8+96];
	xor.b32  	%r1101, %r1101, %r823;
$L__BB0_89:
	and.b32  	%r825, %r787, 32;
	setp.eq.s32 	%p49, %r825, 0;
	@%p49 bra 	$L__BB0_91;
	ld.global.nc.u32 	%r826, [%rd8+100];
	xor.b32  	%r1105, %r1105, %r826;
	ld.global.nc.u32 	%r827, [%rd8+104];
	xor.b32  	%r1104, %r1104, %r827;
	ld.global.nc.u32 	%r828, [%rd8+108];
	xor.b32  	%r1103, %r1103, %r828;
	ld.global.nc.u32 	%r829, [%rd8+112];
	xor.b32  	%r1102, %r1102, %r829;
	ld.global.nc.u32 	%r830, [%rd8+116];
	xor.b32  	%r1101, %r1101, %r830;
$L__BB0_91:
	and.b32  	%r832, %r787, 64;
	setp.eq.s32 	%p50, %r832, 0;
	@%p50 bra 	$L__BB0_93;
	ld.global.nc.u32 	%r833, [%rd8+120];
	xor.b32  	%r1105, %r1105, %r833;
	ld.global.nc.u32 	%r834, [%rd8+124];
	xor.b32  	%r1104, %r1104, %r834;
	ld.global.nc.u32 	%r835, [%rd8+128];
	xor.b32  	%r1103, %r1103, %r835;
	ld.global.nc.u32 	%r836, [%rd8+132];
	xor.b32  	%r1102, %r1102, %r836;
	ld.global.nc.u32 	%r837, [%rd8+136];
	xor.b32  	%r1101, %r1101, %r837;
$L__BB0_93:
	and.b32  	%r839, %r787, 128;
	setp.eq.s32 	%p51, %r839, 0;
	@%p51 bra 	$L__BB0_95;
	ld.global.nc.u32 	%r840, [%rd8+140];
	xor.b32  	%r1105, %r1105, %r840;
	ld.global.nc.u32 	%r841, [%rd8+144];
	xor.b32  	%r1104, %r1104, %r841;
	ld.global.nc.u32 	%r842, [%rd8+148];
	xor.b32  	%r1103, %r1103, %r842;
	ld.global.nc.u32 	%r843, [%rd8+152];
	xor.b32  	%r1102, %r1102, %r843;
	ld.global.nc.u32 	%r844, [%rd8+156];
	xor.b32  	%r1101, %r1101, %r844;
$L__BB0_95:
	and.b32  	%r846, %r787, 256;
	setp.eq.s32 	%p52, %r846, 0;
	@%p52 bra 	$L__BB0_97;
	ld.global.nc.u32 	%r847, [%rd8+160];
	xor.b32  	%r1105, %r1105, %r847;
	ld.global.nc.u32 	%r848, [%rd8+164];
	xor.b32  	%r1104, %r1104, %r848;
	ld.global.nc.u32 	%r849, [%rd8+168];
	xor.b32  	%r1103, %r1103, %r849;
	ld.global.nc.u32 	%r850, [%rd8+172];
	xor.b32  	%r1102, %r1102, %r850;
	ld.global.nc.u32 	%r851, [%rd8+176];
	xor.b32  	%r1101, %r1101, %r851;
$L__BB0_97:
	and.b32  	%r853, %r787, 512;
	setp.eq.s32 	%p53, %r853, 0;
	@%p53 bra 	$L__BB0_99;
	ld.global.nc.u32 	%r854, [%rd8+180];
	xor.b32  	%r1105, %r1105, %r854;
	ld.global.nc.u32 	%r855, [%rd8+184];
	xor.b32  	%r1104, %r1104, %r855;
	ld.global.nc.u32 	%r856, [%rd8+188];
	xor.b32  	%r1103, %r1103, %r856;
	ld.global.nc.u32 	%r857, [%rd8+192];
	xor.b32  	%r1102, %r1102, %r857;
	ld.global.nc.u32 	%r858, [%rd8+196];
	xor.b32  	%r1101, %r1101, %r858;
$L__BB0_99:
	and.b32  	%r860, %r787, 1024;
	setp.eq.s32 	%p54, %r860, 0;
	@%p54 bra 	$L__BB0_101;
	ld.global.nc.u32 	%r861, [%rd8+200];
	xor.b32  	%r1105, %r1105, %r861;
	ld.global.nc.u32 	%r862, [%rd8+204];
	xor.b32  	%r1104, %r1104, %r862;
	ld.global.nc.u32 	%r863, [%rd8+208];
	xor.b32  	%r1103, %r1103, %r863;
	ld.global.nc.u32 	%r864, [%rd8+212];
	xor.b32  	%r1102, %r1102, %r864;
	ld.global.nc.u32 	%r865, [%rd8+216];
	xor.b32  	%r1101, %r1101, %r865;
$L__BB0_101:
	and.b32  	%r867, %r787, 2048;
	setp.eq.s32 	%p55, %r867, 0;
	@%p55 bra 	$L__BB0_103;
	ld.global.nc.u32 	%r868, [%rd8+220];
	xor.b32  	%r1105, %r1105, %r868;
	ld.global.nc.u32 	%r869, [%rd8+224];
	xor.b32  	%r1104, %r1104, %r869;
	ld.global.nc.u32 	%r870, [%rd8+228];
	xor.b32  	%r1103, %r1103, %r870;
	ld.global.nc.u32 	%r871, [%rd8+232];
	xor.b32  	%r1102, %r1102, %r871;
	ld.global.nc.u32 	%r872, [%rd8+236];
	xor.b32  	%r1101, %r1101, %r872;
$L__BB0_103:
	and.b32  	%r874, %r787, 4096;
	setp.eq.s32 	%p56, %r874, 0;
	@%p56 bra 	$L__BB0_105;
	ld.global.nc.u32 	%r875, [%rd8+240];
	xor.b32  	%r1105, %r1105, %r875;
	ld.global.nc.u32 	%r876, [%rd8+244];
	xor.b32  	%r1104, %r1104, %r876;
	ld.global.nc.u32 	%r877, [%rd8+248];
	xor.b32  	%r1103, %r1103, %r877;
	ld.global.nc.u32 	%r878, [%rd8+252];
	xor.b32  	%r1102, %r1102, %r878;
	ld.global.nc.u32 	%r879, [%rd8+256];
	xor.b32  	%r1101, %r1101, %r879;
$L__BB0_105:
	and.b32  	%r881, %r787, 8192;
	setp.eq.s32 	%p57, %r881, 0;
	@%p57 bra 	$L__BB0_107;
	ld.global.nc.u32 	%r882, [%rd8+260];
	xor.b32  	%r1105, %r1105, %r882;
	ld.global.nc.u32 	%r883, [%rd8+264];
	xor.b32  	%r1104, %r1104, %r883;
	ld.global.nc.u32 	%r884, [%rd8+268];
	xor.b32  	%r1103, %r1103, %r884;
	ld.global.nc.u32 	%r885, [%rd8+272];
	xor.b32  	%r1102, %r1102, %r885;
	ld.global.nc.u32 	%r886, [%rd8+276];
	xor.b32  	%r1101, %r1101, %r886;
$L__BB0_107:
	and.b32  	%r888, %r787, 16384;
	setp.eq.s32 	%p58, %r888, 0;
	@%p58 bra 	$L__BB0_109;
	ld.global.nc.u32 	%r889, [%rd8+280];
	xor.b32  	%r1105, %r1105, %r889;
	ld.global.nc.u32 	%r890, [%rd8+284];
	xor.b32  	%r1104, %r1104, %r890;
	ld.global.nc.u32 	%r891, [%rd8+288];
	xor.b32  	%r1103, %r1103, %r891;
	ld.global.nc.u32 	%r892, [%rd8+292];
	xor.b32  	%r1102, %r1102, %r892;
	ld.global.nc.u32 	%r893, [%rd8+296];
	xor.b32  	%r1101, %r1101, %r893;
$L__BB0_109:
	and.b32  	%r895, %r787, 32768;
	setp.eq.s32 	%p59, %r895, 0;
	@%p59 bra 	$L__BB0_111;
	ld.global.nc.u32 	%r896, [%rd8+300];
	xor.b32  	%r1105, %r1105, %r896;
	ld.global.nc.u32 	%r897, [%rd8+304];
	xor.b32  	%r1104, %r1104, %r897;
	ld.global.nc.u32 	%r898, [%rd8+308];
	xor.b32  	%r1103, %r1103, %r898;
	ld.global.nc.u32 	%r899, [%rd8+312];
	xor.b32  	%r1102, %r1102, %r899;
	ld.global.nc.u32 	%r900, [%rd8+316];
	xor.b32  	%r1101, %r1101, %r900;
$L__BB0_111:
	add.s32 	%r1100, %r1100, 16;
	setp.ne.s32 	%p60, %r1100, 32;
	@%p60 bra 	$L__BB0_79;
	mad.lo.s32 	%r901, %r1094, -31, %r363;
	add.s32 	%r1094, %r901, 1;
	setp.ne.s32 	%p61, %r1094, 5;
	@%p61 bra 	$L__BB0_78;
	st.local.u32 	[%rd1+4], %r1105;
	st.local.v2.u32 	[%rd1+8], {%r1104, %r1103};
	st.local.v2.u32 	[%rd1+16], {%r1102, %r1101};
$L__BB0_114:
	shr.u64 	%rd22, %rd3, 2;
	add.s32 	%r904, %r904, 1;
	setp.gt.u64 	%p62, %rd3, 3;
	@%p62 bra 	$L__BB0_2;
$L__BB0_115:
	mov.u32 	%r903, %nctaid.x;
	mul.lo.s32 	%r533, %r1, %r903;
	mov.b32 	%r1181, 0;
$L__BB0_116:
	setp.ge.s32 	%p63, %r2, %r538;
	@%p63 bra 	$L__BB0_119;
	mov.u32 	%r1182, %r2;
$L__BB0_118:
	add.s32 	%r1182, %r1182, %r533;
	setp.lt.s32 	%p64, %r1182, %r538;
	@%p64 bra 	$L__BB0_118;
$L__BB0_119:
	add.s32 	%r1181, %r1181, 1;
	setp.ne.s32 	%p65, %r1181, 40000;
	@%p65 bra 	$L__BB0_116;
	ret;

}


// ===== COMPILED SASS (sm_100) =====

	.target	sm_100

	.elftype	@"ET_EXEC"


//--------------------- .note.nv.tkinfo           --------------------------
	.section	.note.nv.tkinfo,"",@"SHT_NOTE"
	.sectionflags	@"SHF_NOTE_NV_TKINFO"
	.tkinfo
        /*0018*/ 	.word	0x00000002
        /*0030*/ 	.string	""
        /*0030*/ 	.string	"ptxas"
        /*0030*/ 	.string	"Cuda compilation tools, release 13.0, V13.0.88"
        /*0030*/ 	.string	"Build cuda_13.0.r13.0/compiler.36424714_0"
        /*0030*/ 	.string	"-arch sm_100 -m 64 "



//--------------------- .note.nv.cuinfo           --------------------------
	.section	.note.nv.cuinfo,"",@"SHT_NOTE"
	.sectionflags	@"SHF_NOTE_NV_CUINFO"
        /*0018*/ 	.short	0x0002
        /*001a*/ 	.short	0x0064
        /*001c*/ 	.short	0x0082
	.zero		2


//--------------------- .nv.info                  --------------------------
	.section	.nv.info,"",@"SHT_CUDA_INFO"
	.align	4


	//----- nvinfo : EIATTR_REGCOUNT
	.align		4
        /*0000*/ 	.byte	0x04, 0x2f
        /*0002*/ 	.short	(.L_10 - .L_9)
	.align		4
.L_9:
        /*0004*/ 	.word	index@(_Z12randomKernelji)
        /*0008*/ 	.word	0x00000020


	//----- nvinfo : EIATTR_FRAME_SIZE
	.align		4
.L_10:
        /*000c*/ 	.byte	0x04, 0x11
        /*000e*/ 	.short	(.L_12 - .L_11)
	.align		4
.L_11:
        /*0010*/ 	.word	index@(_Z12randomKernelji)
        /*0014*/ 	.word	0x00000030


	//----- nvinfo : EIATTR_MIN_STACK_SIZE
	.align		4
.L_12:
        /*0018*/ 	.byte	0x04, 0x12
        /*001a*/ 	.short	(.L_14 - .L_13)
	.align		4
.L_13:
        /*001c*/ 	.word	index@(_Z12randomKernelji)
        /*0020*/ 	.word	0x00000030
.L_14:


//--------------------- .nv.compat                --------------------------
	.section	.nv.compat,"",@"SHT_CUDA_COMPAT_INFO"
	.align	4
        /*0000*/ 	.byte	0x02, 0x09, 0x00, 0x00, 0x02, 0x02, 0x01, 0x00, 0x02, 0x05, 0x05, 0x00, 0x03, 0x07, 0x01, 0x01
        /*0010*/ 	.byte	0x02, 0x03, 0x00, 0x00, 0x02, 0x06, 0x01, 0x00, 0x04, 0x0b, 0x08, 0x00, 0x09, 0x00, 0x00, 0x00
        /*0020*/ 	.byte	0x00, 0x00, 0x00, 0x00


//--------------------- .nv.info._Z12randomKernelji --------------------------
	.section	.nv.info._Z12randomKernelji,"",@"SHT_CUDA_INFO"
	.sectionflags	@""
	.align	4


	//----- nvinfo : EIATTR_CUDA_API_VERSION
	.align		4
        /*0000*/ 	.byte	0x04, 0x37
        /*0002*/ 	.short	(.L_16 - .L_15)
.L_15:
        /*0004*/ 	.word	0x00000082


	//----- nvinfo : EIATTR_KPARAM_INFO
	.align		4
.L_16:
        /*0008*/ 	.byte	0x04, 0x17
        /*000a*/ 	.short	(.L_18 - .L_17)
.L_17:
        /*000c*/ 	.word	0x00000000
        /*0010*/ 	.short	0x0001
        /*0012*/ 	.short	0x0004
        /*0014*/ 	.byte	0x00, 0xf0, 0x11, 0x00


	//----- nvinfo : EIATTR_KPARAM_INFO
	.align		4
.L_18:
        /*0018*/ 	.byte	0x04, 0x17
        /*001a*/ 	.short	(.L_20 - .L_19)
.L_19:
        /*001c*/ 	.word	0x00000000
        /*0020*/ 	.short	0x0000
        /*0022*/ 	.short	0x0000
        /*0024*/ 	.byte	0x00, 0xf0, 0x11, 0x00


	//----- nvinfo : EIATTR_SPARSE_MMA_MASK
	.align		4
.L_20:
        /*0028*/ 	.byte	0x03, 0x50
        /*002a*/ 	.short	0x0000


	//----- nvinfo : EIATTR_MAXREG_COUNT
	.align		4
        /*002c*/ 	.byte	0x03, 0x1b
        /*002e*/ 	.short	0x00ff


	//----- nvinfo : EIATTR_MERCURY_ISA_VERSION
	.align		4
        /*0030*/ 	.byte	0x03, 0x5f
        /*0032*/ 	.short	0x0101


	//----- nvinfo : EIATTR_VRC_CTA_INIT_COUNT
	.align		4
        /*0034*/ 	.byte	0x02, 0x4a
	.zero		1
	.zero		1


	//----- nvinfo : EIATTR_EXIT_INSTR_OFFSETS
	.align		4
        /*0038*/ 	.byte	0x04, 0x1c
        /*003a*/ 	.short	(.L_22 - .L_21)


	//   ....[0]....
.L_21:
        /*003c*/ 	.word	0x00000130


	//   ....[1]....
        /*0040*/ 	.word	0x000025f0


	//----- nvinfo : EIATTR_CRS_STACK_SIZE
	.align		4
.L_22:
        /*0044*/ 	.byte	0x04, 0x1e
        /*0046*/ 	.short	(.L_24 - .L_23)
.L_23:
        /*0048*/ 	.word	0x00000000


	//----- nvinfo : EIATTR_CBANK_PARAM_SIZE
	.align		4
.L_24:
        /*004c*/ 	.byte	0x03, 0x19
        /*004e*/ 	.short	0x0008


	//----- nvinfo : EIATTR_PARAM_CBANK
	.align		4
        /*0050*/ 	.byte	0x04, 0x0a
        /*0052*/ 	.short	(.L_26 - .L_25)
	.align		4
.L_25:
        /*0054*/ 	.word	index@(.nv.constant0._Z12randomKernelji)
        /*0058*/ 	.short	0x0380
        /*005a*/ 	.short	0x0008


	//----- nvinfo : EIATTR_SW_WAR
	.align		4
.L_26:
        /*005c*/ 	.byte	0x04, 0x36
        /*005e*/ 	.short	(.L_28 - .L_27)
.L_27:
        /*0060*/ 	.word	0x00000008
.L_28:


//--------------------- .nv.callgraph             --------------------------
	.section	.nv.callgraph,"",@"SHT_CUDA_CALLGRAPH"
	.align	4
	.sectionentsize	8
	.align		4
        /*0000*/ 	.word	0x00000000
	.align		4
        /*0004*/ 	.word	0xffffffff
	.align		4
        /*0008*/ 	.word	0x00000000
	.align		4
        /*000c*/ 	.word	0xfffffffe
	.align		4
        /*0010*/ 	.word	0x00000000
	.align		4
        /*0014*/ 	.word	0xfffffffd
	.align		4
        /*0018*/ 	.word	0x00000000
	.align		4
        /*001c*/ 	.word	0xfffffffc


//--------------------- .nv.constant4             --------------------------
	.section	.nv.constant4,"a",@progbits
	.align	8
	.align		8
.nv.constant4:
        /*0000*/ 	.dword	precalc_xorwow_matrix
	.align		8
        /*0008*/ 	.dword	precalc_xorwow_offset_matrix
	.align		8
        /*0010*/ 	.dword	mrg32k3aM1
	.align		8
        /*0018*/ 	.dword	mrg32k3aM2
	.align		8
        /*0020*/ 	.dword	mrg32k3aM1SubSeq
	.align		8
        /*0028*/ 	.dword	mrg32k3aM2SubSeq
	.align		8
        /*0030*/ 	.dword	mrg32k3aM1Seq
	.align		8
        /*0038*/ 	.dword	mrg32k3aM2Seq


//--------------------- .nv.constant3             --------------------------
	.section	.nv.constant3,"a",@progbits
	.align	8
.nv.constant3:
	.type		__cr_lgamma_table,@object
	.size		__cr_lgamma_table,(.L_8 - __cr_lgamma_table)
__cr_lgamma_table:
        /*0000*/ 	.byte	0x00, 0x00, 0x00, 0x00, 0x00, 0x00, 0x00, 0x00, 0x00, 0x00, 0x00, 0x00, 0x00, 0x00, 0x00, 0x00
        /*0010*/ 	.byte	0xef, 0x39, 0xfa, 0xfe, 0x42, 0x2e, 0xe6, 0x3f, 0x02, 0x20, 0x2a, 0xfa, 0x0b, 0xab, 0xfc, 0x3f
        /*0020*/ 	.byte	0xf9, 0x2c, 0x92, 0x7c, 0xa7, 0x6c, 0x09, 0x40, 0xc9, 0x79, 0x44, 0x3c, 0x64, 0x26, 0x13, 0x40
        /*0030*/ 	.byte	0xca, 0x01, 0xcf, 0x3a, 0x27, 0x51, 0x1a, 0x40, 0x30, 0xcc, 0x2d, 0xf3, 0xe1, 0x0c, 0x21, 0x40
        /*0040*/ 	.byte	0x0d, 0xb7, 0xfc, 0x82, 0x8e, 0x35, 0x25, 0x40
.L_8:


//--------------------- .text._Z12randomKernelji  --------------------------
	.section	.text._Z12randomKernelji,"ax",@progbits
	.align	128
        .global         _Z12randomKernelji
        .type           _Z12randomKernelji,@function
        .size           _Z12randomKernelji,(.L_x_10 - _Z12randomKernelji)
        .other          _Z12randomKernelji,@"STO_CUDA_ENTRY STV_DEFAULT"
_Z12randomKernelji:
.text._Z12randomKernelji:
[----:B------:R-:W0:Y:S01]  /*0000*/  LDC R1, c[0x0][0x37c] ;  /* 0x0000df00ff017b82 */ /* 0x000e220000000800 */
[----:B------:R-:W1:Y:S07]  /*0010*/  S2R R3, SR_TID.X ;  /* 0x0000000000037919 */ /* 0x000e6e0000002100 */
[----:B------:R-:W1:Y:S01]  /*0020*/  S2UR UR4, SR_CTAID.X ;  /* 0x00000000000479c3 */ /* 0x000e620000002500 */
[----:B0-----:R-:W-:Y:S02]  /*0030*/  VIADD R1, R1, 0xffffffd0 ;  /* 0xffffffd001017836 */ /* 0x001fe40000000000 */
[----:B------:R-:W-:-:S02]  /*0040*/  IMAD.MOV.U32 R5, RZ, RZ, -0x75bd8fc ;  /* 0xf8a42704ff057424 */ /* 0x000fc400078e00ff */
[----:B------:R-:W-:-:S03]  /*0050*/  IMAD.MOV.U32 R6, RZ, RZ, -0x23270784 ;  /* 0xdcd8f87cff067424 */ /* 0x000fc600078e00ff */
[----:B------:R-:W1:Y:S08]  /*0060*/  LDC R10, c[0x0][0x360] ;  /* 0x0000d800ff0a7b82 */ /* 0x000e700000000800 */
[----:B------:R-:W0:Y:S01]  /*0070*/  LDC R0, c[0x0][0x380] ;  /* 0x0000e000ff007b82 */ /* 0x000e220000000800 */
[----:B-1----:R-:W-:-:S05]  /*0080*/  IMAD R10, R10, UR4, R3 ;  /* 0x000000040a0a7c24 */ /* 0x002fca000f8e0203 */
[----:B------:R-:W-:Y:S02]  /*0090*/  ISETP.NE.AND P0, PT, R10, RZ, PT ;  /* 0x000000ff0a00720c */ /* 0x000fe40003f05270 */
[----:B0-----:R-:W-:-:S05]  /*00a0*/  LOP3.LUT R0, R0, 0xaad26b49, RZ, 0x3c, !PT ;  /* 0xaad26b4900007812 */ /* 0x001fca00078e3cff */
[----:B------:R-:W-:-:S04]  /*00b0*/  IMAD R0, R0, 0x4182bed5, RZ ;  /* 0x4182bed500007824 */ /* 0x000fc800078e02ff */
[C---:B------:R-:W-:Y:S01]  /*00c0*/  VIADD R2, R0.reuse, 0xd9f6dc18 ;  /* 0xd9f6dc1800027836 */ /* 0x040fe20000000000 */
[C---:B------:R-:W-:Y:S01]  /*00d0*/  LOP3.LUT R4, R0.reuse, 0x159a55e5, RZ, 0x3c, !PT ;  /* 0x159a55e500047812 */ /* 0x040fe200078e3cff */
[C---:B------:R-:W-:Y:S02]  /*00e0*/  VIADD R3, R0.reuse, 0x75bcd15 ;  /* 0x075bcd1500037836 */ /* 0x040fe40000000000 */
[----:B------:R-:W-:Y:S02]  /*00f0*/  VIADD R7, R0, 0x583f19 ;  /* 0x00583f1900077836 */ /* 0x000fe40000000000 */
[----:B------:R0:W-:Y:S04]  /*0100*/  STL.64 [R1+0x8], R4 ;  /* 0x0000080401007387 */ /* 0x0001e80000100a00 */
[----:B------:R0:W-:Y:S04]  /*0110*/  STL.64 [R1], R2 ;  /* 0x0000000201007387 */ /* 0x0001e80000100a00 */
[----:B------:R0:W-:Y:S01]  /*0120*/  STL.64 [R1+0x10], R6 ;  /* 0x0000100601007387 */ /* 0x0001e20000100a00 */
[----:B------:R-:W-:Y:S05]  /*0130*/  @!P0 EXIT ;  /* 0x000000000000894d */ /* 0x000fea0003800000 */
[----:B------:R-:W-:Y:S01]  /*0140*/  SHF.R.S32.HI R11, RZ, 0x1f, R10 ;  /* 0x0000001fff0b7819 */ /* 0x000fe2000001140a */
[----:B0-----:R-:W-:-:S07]  /*0150*/  IMAD.MOV.U32 R7, RZ, RZ, RZ ;  /* 0x000000ffff077224 */ /* 0x001fce00078e00ff */
.L_x_8:
[----:B0-----:R-:W-:Y:S01]  /*0160*/  LOP3.LUT R0, R10, 0x3, RZ, 0xc0, !PT ;  /* 0x000000030a007812 */ /* 0x001fe200078ec0ff */
[----:B------:R-:W-:Y:S03]  /*0170*/  BSSY.RECONVERGENT B0, `(.L_x_0) ;  /* 0x0000241000007945 */ /* 0x000fe60003800200 */
[----:B------:R-:W-:-:S04]  /*0180*/  ISETP.NE.U32.AND P0, PT, R0, RZ, PT ;  /* 0x000000ff0000720c */ /* 0x000fc80003f05070 */
[----:B------:R-:W-:-:S13]  /*0190*/  ISETP.NE.AND.EX P0, PT, RZ, RZ, PT, P0 ;  /* 0x000000ffff00720c */ /* 0x000fda0003f05300 */
[----:B------:R-:W-:Y:S05]  /*01a0*/  @!P0 BRA `(.L_x_1) ;  /* 0x0000002000f48947 */ /* 0x000fea0003800000 */
[----:B------:R-:W0:Y:S01]  /*01b0*/  LDC.64 R8, c[0x4][RZ] ;  /* 0x01000000ff087b82 */ /* 0x000e220000000a00 */
[----:B------:R-:W-:Y:S01]  /*01c0*/  IMAD.MOV.U32 R0, RZ, RZ, RZ ;  /* 0x000000ffff007224 */ /* 0x000fe200078e00ff */
[----:B------:R-:W-:Y:S01]  /*01d0*/  CS2R R2, SRZ ;  /* 0x0000000000027805 */ /* 0x000fe2000001ff00 */
[----:B------:R-:W-:Y:S01]  /*01e0*/  IMAD.MOV.U32 R6, RZ, RZ, RZ ;  /* 0x000000ffff067224 */ /* 0x000fe200078e00ff */
[----:B------:R-:W-:Y:S01]  /*01f0*/  CS2R R4, SRZ ;  /* 0x0000000000047805 */ /* 0x000fe2000001ff00 */
[----:B0-----:R-:W-:-:S07]  /*0200*/  IMAD.WIDE.U32 R8, R7, 0xc80, R8 ;  /* 0x00000c8007087825 */ /* 0x001fce00078e0008 */
.L_x_3:
[----:B------:R-:W-:-:S06]  /*0210*/  IMAD R14, R6, 0x4, R1 ;  /* 0x00000004060e7824 */ /* 0x000fcc00078e0201 */
[----:B------:R-:W5:Y:S01]  /*0220*/  LDL R14, [R14+0x4] ;  /* 0x000004000e0e7983 */ /* 0x000f620000100800 */
[----:B------:R-:W-:-:S05]  /*0230*/  UMOV UR4, URZ ;  /* 0x000000ff00047c82 */ /* 0x000fca0008000000 */
.L_x_2:
[----:B-----5:R-:W-:Y:S01]  /*0240*/  SHF.R.U32.HI R20, RZ, UR4, R14 ;  /* 0x00000004ff147c19 */ /* 0x020fe2000801160e */
[----:B------:R-:W0:Y:S01]  /*0250*/  LDCU.64 UR6, c[0x0][0x358] ;  /* 0x00006b00ff0677ac */ /* 0x000e220008000a00 */
[----:B------:R-:W-:Y:S02]  /*0260*/  IMAD.SHL.U32 R12, R6, 0x20, RZ ;  /* 0x00000020060c7824 */ /* 0x000fe400078e00ff */
[----:B------:R-:W-:Y:S02]  /*0270*/  LOP3.LUT R13, R20, 0x1, RZ, 0xc0, !PT ;  /* 0x00000001140d7812 */ /* 0x000fe400078ec0ff */
[----:B------:R-:W-:Y:S02]  /*0280*/  VIADD R12, R12, UR4 ;  /* 0x000000040c0c7c36 */ /* 0x000fe40008000000 */
[----:B------:R-:W-:Y:S02]  /*0290*/  ISETP.NE.U32.AND P0, PT, R13, 0x1, PT ;  /* 0x000000010d00780c */ /* 0x000fe40003f05070 */
[----:B------:R-:W-:-:S02]  /*02a0*/  IMAD R13, R12, 0x5, RZ ;  /* 0x000000050c0d7824 */ /* 0x000fc400078e02ff */
[----:B------:R-:W-:Y:S02]  /*02b0*/  R2P PR, R20, 0x7e ;  /* 0x0000007e14007804 */ /* 0x000fe40000000000 */
[----:B------:R-:W-:-:S07]  /*02c0*/  IMAD.WIDE.U32 R12, R13, 0x4, R8 ;  /* 0x000000040d0c7825 */ /* 0x000fce00078e0008 */
[----:B0-----:R-:W2:Y:S04]  /*02d0*/  @!P0 LDG.E.CONSTANT R15, desc[UR6][R12.64] ;  /* 0x000000060c0f8981 */ /* 0x001ea8000c1e9900 */
[----:B------:R-:W3:Y:S04]  /*02e0*/  @!P0 LDG.E.CONSTANT R16, desc[UR6][R12.64+0x8] ;  /* 0x000008060c108981 */ /* 0x000ee8000c1e9900 */
[----:B------:R-:W4:Y:S04]  /*02f0*/  @P1 LDG.E.CONSTANT R21, desc[UR6][R12.64+0x14] ;  /* 0x000014060c151981 */ /* 0x000f28000c1e9900 */
[----:B------:R-:W4:Y:S04]  /*0300*/  @!P0 LDG.E.CONSTANT R17, desc[UR6][R12.64+0x4] ;  /* 0x000004060c118981 */ /* 0x000f28000c1e9900 */
[----:B------:R-:W4:Y:S04]  /*0310*/  @!P0 LDG.E.CONSTANT R19, desc[UR6][R12.64+0xc] ;  /* 0x00000c060c138981 */ /* 0x000f28000c1e9900 */
[----:B------:R-:W4:Y:S04]  /*0320*/  @!P0 LDG.E.CONSTANT R18, desc[UR6][R12.64+0x10] ;  /* 0x000010060c128981 */ /* 0x000f28000c1e9900 */
[----:B------:R-:W4:Y:S04]  /*0330*/  @P2 LDG.E.CONSTANT R23, desc[UR6][R12.64+0x28] ;  /* 0x000028060c172981 */ /* 0x000f28000c1e9900 */
[----:B------:R-:W4:Y:S04]  /*0340*/  @P3 LDG.E.CONSTANT R25, desc[UR6][R12.64+0x3c] ;  /* 0x00003c060c193981 */ /* 0x000f28000c1e9900 */
[----:B------:R-:W4:Y:S04]  /*0350*/  @P2 LDG.E.CONSTANT R22, desc[UR6][R12.64+0x30] ;  /* 0x000030060c162981 */ /* 0x000f28000c1e9900 */
[----:B------:R-:W4:Y:S04]  /*0360*/  @P2 LDG.E.CONSTANT R24, desc[UR6][R12.64+0x38] ;  /* 0x000038060c182981 */ /* 0x000f28000c1e9900 */
[----:B------:R-:W4:Y:S04]  /*0370*/  @P4 LDG.E.CONSTANT R27, desc[UR6][R12.64+0x50] ;  /* 0x000050060c1b4981 */ /* 0x000f28000c1e9900 */
[----:B------:R-:W4:Y:S04]  /*0380*/  @P5 LDG.E.CONSTANT R29, desc[UR6][R12.64+0x64] ;  /* 0x000064060c1d5981 */ /* 0x000f28000c1e9900 */
[----:B------:R-:W4:Y:S01]  /*0390*/  @P5 LDG.E.CONSTANT R26, desc[UR6][R12.64+0x6c] ;  /* 0x00006c060c1a5981 */ /* 0x000f22000c1e9900 */
[----:B--2---:R-:W-:-:S03]  /*03a0*/  @!P0 LOP3.LUT R0, R0, R15, RZ, 0x3c, !PT ;  /* 0x0000000f00008212 */ /* 0x004fc600078e3cff */
[----:B------:R-:W2:Y:S01]  /*03b0*/  @P1 LDG.E.CONSTANT R15, desc[UR6][R12.64+0x18] ;  /* 0x000018060c0f1981 */ /* 0x000ea2000c1e9900 */
[----:B---3--:R-:W-:-:S03]  /*03c0*/  @!P0 LOP3.LUT R5, R5, R16, RZ, 0x3c, !PT ;  /* 0x0000001005058212 */ /* 0x008fc600078e3cff */
[----:B------:R-:W3:Y:S01]  /*03d0*/  @P1 LDG.E.CONSTANT R16, desc[UR6][R12.64+0x1c] ;  /* 0x00001c060c101981 */ /* 0x000ee2000c1e9900 */
[----:B----4-:R-:W-:-:S03]  /*03e0*/  @P1 LOP3.LUT R0, R0, R21, RZ, 0x3c, !PT ;  /* 0x0000001500001212 */ /* 0x010fc600078e3cff */
[----:B------:R-:W4:Y:S01]  /*03f0*/  @P2 LDG.E.CONSTANT R21, desc[UR6][R12.64+0x34] ;  /* 0x000034060c152981 */ /* 0x000f22000c1e9900 */
[----:B------:R-:W-:-:S03]  /*0400*/  @!P0 LOP3.LUT R4, R4, R17, RZ, 0x3c, !PT ;  /* 0x0000001104048212 */ /* 0x000fc600078e3cff */
[----:B------:R-:W4:Y:S01]  /*0410*/  @P1 LDG.E.CONSTANT R17, desc[UR6][R12.64+0x20] ;  /* 0x000020060c111981 */ /* 0x000f22000c1e9900 */
[----:B------:R-:W-:-:S03]  /*0420*/  @!P0 LOP3.LUT R2, R2, R19, RZ, 0x3c, !PT ;  /* 0x0000001302028212 */ /* 0x000fc600078e3cff */
[----:B------:R-:W4:Y:S01]  /*0430*/  @P2 LDG.E.CONSTANT R19, desc[UR6][R12.64+0x2c] ;  /* 0x00002c060c132981 */ /* 0x000f22000c1e9900 */
[----:B------:R-:W-:-:S03]  /*0440*/  @!P0 LOP3.LUT R3, R3, R18, RZ, 0x3c, !PT ;  /* 0x0000001203038212 */ /* 0x000fc600078e3cff */
[----:B------:R-:W4:Y:S01]  /*0450*/  @P1 LDG.E.CONSTANT R18, desc[UR6][R12.64+0x24] ;  /* 0x000024060c121981 */ /* 0x000f22000c1e9900 */
[----:B------:R-:W-:-:S03]  /*0460*/  @P2 LOP3.LUT R0, R0, R23, RZ, 0x3c, !PT ;  /* 0x0000001700002212 */ /* 0x000fc600078e3cff */
[----:B------:R-:W4:Y:S01]  /*0470*/  @P3 LDG.E.CONSTANT R23, desc[UR6][R12.64+0x40] ;  /* 0x000040060c173981 */ /* 0x000f22000c1e9900 */
[----:B------:R-:W-:Y:S02]  /*0480*/  LOP3.LUT P0, RZ, R20, 0x80, RZ, 0xc0, !PT ;  /* 0x0000008014ff7812 */ /* 0x000fe4000780c0ff */
[----:B------:R-:W-:Y:S02]  /*0490*/  @P3 LOP3.LUT R0, R0, R25, RZ, 0x3c, !PT ;  /* 0x0000001900003212 */ /* 0x000fe400078e3cff */
[----:B------:R-:W4:Y:S01]  /*04a0*/  @P6 LDG.E.CONSTANT R25, desc[UR6][R12.64+0x78] ;  /* 0x000078060c196981 */ /* 0x000f22000c1e9900 */
[----:B--2---:R-:W-:-:S03]  /*04b0*/  @P1 LOP3.LUT R4, R4, R15, RZ, 0x3c, !PT ;  /* 0x0000000f04041212 */ /* 0x004fc600078e3cff */
[----:B------:R-:W2:Y:S01]  /*04c0*/  @P3 LDG.E.CONSTANT R15, desc[UR6][R12.64+0x48] ;  /* 0x000048060c0f3981 */ /* 0x000ea2000c1e9900 */
[----:B---3--:R-:W-:-:S03]  /*04d0*/  @P1 LOP3.LUT R5, R5, R16, RZ, 0x3c, !PT ;  /* 0x0000001005051212 */ /* 0x008fc600078e3cff */
[----:B------:R-:W3:Y:S01]  /*04e0*/  @P3 LDG.E.CONSTANT R16, desc[UR6][R12.64+0x44] ;  /* 0x000044060c103981 */ /* 0x000ee2000c1e9900 */
[----:B------:R-:W-:-:S03]  /*04f0*/  @P2 LOP3.LUT R5, R5, R22, RZ, 0x3c, !PT ;  /* 0x0000001605052212 */ /* 0x000fc600078e3cff */
[----:B------:R-:W3:Y:S01]  /*0500*/  @P4 LDG.E.CONSTANT R22, desc[UR6][R12.64+0x58] ;  /* 0x000058060c164981 */ /* 0x000ee2000c1e9900 */
[----:B----4-:R-:W-:-:S03]  /*0510*/  @P1 LOP3.LUT R2, R2, R17, RZ, 0x3c, !PT ;  /* 0x0000001102021212 */ /* 0x010fc600078e3cff */
[----:B------:R-:W4:Y:S01]  /*0520*/  @P4 LDG.E.CONSTANT R17, desc[UR6][R12.64+0x54] ;  /* 0x000054060c114981 */ /* 0x000f22000c1e9900 */
[----:B------:R-:W-:-:S03]  /*0530*/  @P2 LOP3.LUT R4, R4, R19, RZ, 0x3c, !PT ;  /* 0x0000001304042212 */ /* 0x000fc600078e3cff */
[----:B------:R-:W4:Y:S01]  /*0540*/  @P4 LDG.E.CONSTANT R19, desc[UR6][R12.64+0x5c] ;  /* 0x00005c060c134981 */ /* 0x000f22000c1e9900 */
[----:B------:R-:W-:-:S03]  /*0550*/  @P1 LOP3.LUT R3, R3, R18, RZ, 0x3c, !PT ;  /* 0x0000001203031212 */ /* 0x000fc600078e3cff */
[----:B------:R-:W4:Y:S01]  /*0560*/  @P3 LDG.E.CONSTANT R18, desc[UR6][R12.64+0x4c] ;  /* 0x00004c060c123981 */ /* 0x000f22000c1e9900 */
[----:B------:R-:W-:Y:S02]  /*0570*/  @P2 LOP3.LUT R2, R2, R21, RZ, 0x3c, !PT ;  /* 0x0000001502022212 */ /* 0x000fe400078e3cff */
[----:B------:R-:W-:Y:S01]  /*0580*/  @P2 LOP3.LUT R3, R3, R24, RZ, 0x3c, !PT ;  /* 0x0000001803032212 */ /* 0x000fe200078e3cff */
[----:B------:R-:W4:Y:S01]  /*0590*/  @P5 LDG.E.CONSTANT R21, desc[UR6][R12.64+0x68] ;  /* 0x000068060c155981 */ /* 0x000f22000c1e9900 */
[----:B------:R-:W-:-:S03]  /*05a0*/  @P3 LOP3.LUT R4, R4, R23, RZ, 0x3c, !PT ;  /* 0x0000001704043212 */ /* 0x000fc600078e3cff */
[----:B------:R-:W4:Y:S04]  /*05b0*/  @P0 LDG.E.CONSTANT R23, desc[UR6][R12.64+0x8c] ;  /* 0x00008c060c170981 */ /* 0x000f28000c1e9900 */
[----:B------:R-:W4:Y:S01]  /*05c0*/  @P4 LDG.E.CONSTANT R24, desc[UR6][R12.64+0x60] ;  /* 0x000060060c184981 */ /* 0x000f22000c1e9900 */
[----:B------:R-:W-:-:S04]  /*05d0*/  @P4 LOP3.LUT R0, R0, R27, RZ, 0x3c, !PT ;  /* 0x0000001b00004212 */ /* 0x000fc800078e3cff */
[----:B------:R-:W-:-:S04]  /*05e0*/  @P5 LOP3.LUT R0, R0, R29, RZ, 0x3c, !PT ;  /* 0x0000001d00005212 */ /* 0x000fc800078e3cff */
[----:B------:R-:W-:Y:S02]  /*05f0*/  @P6 LOP3.LUT R0, R0, R25, RZ, 0x3c, !PT ;  /* 0x0000001900006212 */ /* 0x000fe400078e3cff */
[----:B--2---:R-:W-:Y:S02]  /*0600*/  @P3 LOP3.LUT R2, R2, R15, RZ, 0x3c, !PT ;  /* 0x0000000f02023212 */ /* 0x004fe400078e3cff */
        /* <DEDUP_REMOVED lines=15> */
[----:B------:R-:W4:Y:S01]  /*0700*/  @P0 LDG.E.CONSTANT R21, desc[UR6][R12.64+0x90] ;  /* 0x000090060c150981 */ /* 0x000f22000c1e9900 */
[----:B------:R-:W-:-:S03]  /*0710*/  @P4 LOP3.LUT R3, R3, R24, RZ, 0x3c, !PT ;  /* 0x0000001803034212 */ /* 0x000fc600078e3cff */
[----:B------:R-:W4:Y:S04]  /*0720*/  @P0 LDG.E.CONSTANT R24, desc[UR6][R12.64+0x94] ;  /* 0x000094060c180981 */ /* 0x000f28000c1e9900 */
[----:B------:R-:W4:Y:S01]  /*0730*/  @P0 LDG.E.CONSTANT R23, desc[UR6][R12.64+0x98] ;  /* 0x000098060c170981 */ /* 0x000f22000c1e9900 */
[----:B--2---:R-:W-:Y:S02]  /*0740*/  @P5 LOP3.LUT R2, R2, R15, RZ, 0x3c, !PT ;  /* 0x0000000f02025212 */ /* 0x004fe400078e3cff */
[----:B---3--:R-:W-:-:S04]  /*0750*/  @P5 LOP3.LUT R3, R3, R16, RZ, 0x3c, !PT ;  /* 0x0000001003035212 */ /* 0x008fc800078e3cff */
[----:B------:R-:W-:Y:S02]  /*0760*/  @P6 LOP3.LUT R3, R3, R22, RZ, 0x3c, !PT ;  /* 0x0000001603036212 */ /* 0x000fe400078e3cff */
[----:B----4-:R-:W-:Y:S02]  /*0770*/  @P6 LOP3.LUT R4, R4, R17, RZ, 0x3c, !PT ;  /* 0x0000001104046212 */ /* 0x010fe400078e3cff */
[----:B------:R-:W-:Y:S02]  /*0780*/  @P6 LOP3.LUT R2, R2, R19, RZ, 0x3c, !PT ;  /* 0x0000001302026212 */ /* 0x000fe400078e3cff */
[----:B------:R-:W-:Y:S02]  /*0790*/  @P6 LOP3.LUT R5, R5, R18, RZ, 0x3c, !PT ;  /* 0x0000001205056212 */ /* 0x000fe400078e3cff */
[----:B------:R-:W-:Y:S02]  /*07a0*/  @P0 LOP3.LUT R3, R3, R26, RZ, 0x3c, !PT ;  /* 0x0000001a03030212 */ /* 0x000fe400078e3cff */
[----:B------:R-:W-:-:S02]  /*07b0*/  @P0 LOP3.LUT R4, R4, R21, RZ, 0x3c, !PT ;  /* 0x0000001504040212 */ /* 0x000fc400078e3cff */
[----:B------:R-:W-:Y:S02]  /*07c0*/  @P0 LOP3.LUT R5, R5, R24, RZ, 0x3c, !PT ;  /* 0x0000001805050212 */ /* 0x000fe400078e3cff */
[----:B------:R-:W-:Y:S02]  /*07d0*/  @P0 LOP3.LUT R2, R2, R23, RZ, 0x3c, !PT ;  /* 0x0000001702020212 */ /* 0x000fe400078e3cff */
[----:B------:R-:W-:-:S13]  /*07e0*/  R2P PR, R20.B1, 0x7f ;  /* 0x0000007f14007804 */ /* 0x000fda0000001000 */
[----:B------:R-:W2:Y:S04]  /*07f0*/  @P0 LDG.E.CONSTANT R17, desc[UR6][R12.64+0xa0] ;  /* 0x0000a0060c110981 */ /* 0x000ea8000c1e9900 */
[----:B------:R-:W3:Y:S04]  /*0800*/  @P1 LDG.E.CONSTANT R21, desc[UR6][R12.64+0xb4] ;  /* 0x0000b4060c151981 */ /* 0x000ee8000c1e9900 */
[----:B------:R-:W4:Y:S04]  /*0810*/  @P2 LDG.E.CONSTANT R23, desc[UR6][R12.64+0xc8] ;  /* 0x0000c8060c172981 */ /* 0x000f28000c1e9900 */
[----:B------:R-:W4:Y:S04]  /*0820*/  @P3 LDG.E.CONSTANT R25, desc[UR6][R12.64+0xdc] ;  /* 0x0000dc060c193981 */ /* 0x000f28000c1e9900 */
[----:B------:R-:W4:Y:S04]  /*0830*/  @P0 LDG.E.CONSTANT R16, desc[UR6][R12.64+0xa8] ;  /* 0x0000a8060c100981 */ /* 0x000f28000c1e9900 */
[----:B------:R-:W4:Y:S04]  /*0840*/  @P0 LDG.E.CONSTANT R19, desc[UR6][R12.64+0xa4] ;  /* 0x0000a4060c130981 */ /* 0x000f28000c1e9900 */
[----:B------:R-:W4:Y:S04]  /*0850*/  @P0 LDG.E.CONSTANT R15, desc[UR6][R12.64+0xac] ;  /* 0x0000ac060c0f0981 */ /* 0x000f28000c1e9900 */
[----:B------:R-:W4:Y:S04]  /*0860*/  @P0 LDG.E.CONSTANT R18, desc[UR6][R12.64+0xb0] ;  /* 0x0000b0060c120981 */ /* 0x000f28000c1e9900 */
[----:B------:R-:W4:Y:S04]  /*0870*/  @P1 LDG.E.CONSTANT R22, desc[UR6][R12.64+0xbc] ;  /* 0x0000bc060c161981 */ /* 0x000f28000c1e9900 */
[----:B------:R-:W4:Y:S04]  /*0880*/  @P1 LDG.E.CONSTANT R24, desc[UR6][R12.64+0xc4] ;  /* 0x0000c4060c181981 */ /* 0x000f28000c1e9900 */
[----:B------:R-:W4:Y:S01]  /*0890*/  @P6 LDG.E.CONSTANT R27, desc[UR6][R12.64+0x118] ;  /* 0x000118060c1b6981 */ /* 0x000f22000c1e9900 */
[----:B--2---:R-:W-:-:S03]  /*08a0*/  @P0 LOP3.LUT R0, R0, R17, RZ, 0x3c, !PT ;  /* 0x0000001100000212 */ /* 0x004fc600078e3cff */
[----:B------:R-:W2:Y:S01]  /*08b0*/  @P4 LDG.E.CONSTANT R17, desc[UR6][R12.64+0xf0] ;  /* 0x0000f0060c114981 */ /* 0x000ea2000c1e9900 */
[----:B---3--:R-:W-:-:S03]  /*08c0*/  @P1 LOP3.LUT R0, R0, R21, RZ, 0x3c, !PT ;  /* 0x0000001500001212 */ /* 0x008fc600078e3cff */
[----:B------:R-:W3:Y:S01]  /*08d0*/  @P5 LDG.E.CONSTANT R21, desc[UR6][R12.64+0x104] ;  /* 0x000104060c155981 */ /* 0x000ee2000c1e9900 */
[----:B----4-:R-:W-:-:S03]  /*08e0*/  @P2 LOP3.LUT R0, R0, R23, RZ, 0x3c, !PT ;  /* 0x0000001700002212 */ /* 0x010fc600078e3cff */
[----:B------:R-:W4:Y:S01]  /*08f0*/  @P1 LDG.E.CONSTANT R23, desc[UR6][R12.64+0xb8] ;  /* 0x0000b8060c171981 */ /* 0x000f22000c1e9900 */
[----:B------:R-:W-:-:S03]  /*0900*/  @P3 LOP3.LUT R0, R0, R25, RZ, 0x3c, !PT ;  /* 0x0000001900003212 */ /* 0x000fc600078e3cff */
[----:B------:R-:W4:Y:S01]  /*0910*/  @P1 LDG.E.CONSTANT R25, desc[UR6][R12.64+0xc0] ;  /* 0x0000c0060c191981 */ /* 0x000f22000c1e9900 */
[----:B------:R-:W-:-:S03]  /*0920*/  @P0 LOP3.LUT R5, R5, R16, RZ, 0x3c, !PT ;  /* 0x0000001005050212 */ /* 0x000fc600078e3cff */
[----:B------:R-:W4:Y:S01]  /*0930*/  @P2 LDG.E.CONSTANT R16, desc[UR6][R12.64+0xd0] ;  /* 0x0000d0060c102981 */ /* 0x000f22000c1e9900 */
[----:B------:R-:W-:-:S03]  /*0940*/  @P0 LOP3.LUT R4, R4, R19, RZ, 0x3c, !PT ;  /* 0x0000001304040212 */ /* 0x000fc600078e3cff */
[----:B------:R-:W4:Y:S01]  /*0950*/  @P2 LDG.E.CONSTANT R19, desc[UR6][R12.64+0xcc] ;  /* 0x0000cc060c132981 */ /* 0x000f22000c1e9900 */
[----:B------:R-:W-:-:S03]  /*0960*/  @P0 LOP3.LUT R2, R2, R15, RZ, 0x3c, !PT ;  /* 0x0000000f02020212 */ /* 0x000fc600078e3cff */
[----:B------:R-:W4:Y:S01]  /*0970*/  @P4 LDG.E.CONSTANT R15, desc[UR6][R12.64+0xfc] ;  /* 0x0000fc060c0f4981 */ /* 0x000f22000c1e9900 */
[----:B------:R-:W-:Y:S02]  /*0980*/  @P0 LOP3.LUT R3, R3, R18, RZ, 0x3c, !PT ;  /* 0x0000001203030212 */ /* 0x000fe400078e3cff */
[----:B------:R-:W-:Y:S01]  /*0990*/  LOP3.LUT P0, RZ, R20, 0x8000, RZ, 0xc0, !PT ;  /* 0x0000800014ff7812 */ /* 0x000fe2000780c0ff */
[----:B------:R-:W4:Y:S01]  /*09a0*/  @P2 LDG.E.CONSTANT R18, desc[UR6][R12.64+0xd8] ;  /* 0x0000d8060c122981 */ /* 0x000f22000c1e9900 */
[----:B------:R-:W-:-:S03]  /*09b0*/  @P1 LOP3.LUT R5, R5, R22, RZ, 0x3c, !PT ;  /* 0x0000001605051212 */ /* 0x000fc600078e3cff */
[----:B------:R-:W4:Y:S01]  /*09c0*/  @P3 LDG.E.CONSTANT R20, desc[UR6][R12.64+0xe4] ;  /* 0x0000e4060c143981 */ /* 0x000f22000c1e9900 */
[----:B------:R-:W-:-:S03]  /*09d0*/  @P1 LOP3.LUT R3, R3, R24, RZ, 0x3c, !PT ;  /* 0x0000001803031212 */ /* 0x000fc600078e3cff */
        /* <DEDUP_REMOVED lines=33> */
[----:B------:R-:W-:Y:S02]  /*0bf0*/  @P4 LOP3.LUT R4, R4, R25, RZ, 0x3c, !PT ;  /* 0x0000001904044212 */ /* 0x000fe400078e3cff */
[----:B------:R-:W-:Y:S01]  /*0c00*/  @P4 LOP3.LUT R3, R3, R16, RZ, 0x3c, !PT ;  /* 0x0000001003034212 */ /* 0x000fe200078e3cff */
[----:B------:R-:W4:Y:S04]  /*0c10*/  @P0 LDG.E.CONSTANT R25, desc[UR6][R12.64+0x138] ;  /* 0x000138060c190981 */ /* 0x000f28000c1e9900 */
[----:B------:R-:W4:Y:S01]  /*0c20*/  @P0 LDG.E.CONSTANT R16, desc[UR6][R12.64+0x134] ;  /* 0x000134060c100981 */ /* 0x000f22000c1e9900 */
[----:B------:R-:W-:Y:S01]  /*0c30*/  UIADD3 UR4, UPT, UPT, UR4, 0x10, URZ ;  /* 0x0000001004047890 */ /* 0x000fe2000fffe0ff */
[----:B------:R-:W-:-:S03]  /*0c40*/  @P5 LOP3.LUT R2, R2, R19, RZ, 0x3c, !PT ;  /* 0x0000001302025212 */ /* 0x000fc600078e3cff */
[----:B------:R-:W-:Y:S01]  /*0c50*/  UISETP.NE.AND UP0, UPT, UR4, 0x20, UPT ;  /* 0x000000200400788c */ /* 0x000fe2000bf05270 */
[----:B------:R-:W-:Y:S02]  /*0c60*/  @P5 LOP3.LUT R5, R5, R18, RZ, 0x3c, !PT ;  /* 0x0000001205055212 */ /* 0x000fe400078e3cff */
[----:B------:R-:W-:Y:S02]  /*0c70*/  @P5 LOP3.LUT R3, R3, R20, RZ, 0x3c, !PT ;  /* 0x0000001403035212 */ /* 0x000fe400078e3cff */
[----:B------:R-:W-:Y:S02]  /*0c80*/  @P6 LOP3.LUT R5, R5, R22, RZ, 0x3c, !PT ;  /* 0x0000001605056212 */ /* 0x000fe400078e3cff */
[----:B------:R-:W-:Y:S02]  /*0c90*/  @P6 LOP3.LUT R3, R3, R24, RZ, 0x3c, !PT ;  /* 0x0000001803036212 */ /* 0x000fe400078e3cff */
[----:B------:R-:W-:Y:S02]  /*0ca0*/  @P0 LOP3.LUT R0, R0, R27, RZ, 0x3c, !PT ;  /* 0x0000001b00000212 */ /* 0x000fe400078e3cff */
[----:B------:R-:W-:-:S02]  /*0cb0*/  @P0 LOP3.LUT R3, R3, R26, RZ, 0x3c, !PT ;  /* 0x0000001a03030212 */ /* 0x000fc400078e3cff */
[----:B--2---:R-:W-:-:S04]  /*0cc0*/  @P5 LOP3.LUT R4, R4, R17, RZ, 0x3c, !PT ;  /* 0x0000001104045212 */ /* 0x004fc800078e3cff */
[----:B---3--:R-:W-:-:S04]  /*0cd0*/  @P6 LOP3.LUT R4, R4, R21, RZ, 0x3c, !PT ;  /* 0x0000001504046212 */ /* 0x008fc800078e3cff */
[----:B----4-:R-:W-:Y:S02]  /*0ce0*/  @P0 LOP3.LUT R4, R4, R23, RZ, 0x3c, !PT ;  /* 0x0000001704040212 */ /* 0x010fe400078e3cff */
[----:B------:R-:W-:-:S04]  /*0cf0*/  @P6 LOP3.LUT R2, R2, R15, RZ, 0x3c, !PT ;  /* 0x0000000f02026212 */ /* 0x000fc800078e3cff */
[----:B------:R-:W-:Y:S02]  /*0d00*/  @P0 LOP3.LUT R2, R2, R25, RZ, 0x3c, !PT ;  /* 0x0000001902020212 */ /* 0x000fe400078e3cff */
[----:B------:R-:W-:Y:S01]  /*0d10*/  @P0 LOP3.LUT R5, R5, R16, RZ, 0x3c, !PT ;  /* 0x0000001005050212 */ /* 0x000fe200078e3cff */
[----:B------:R-:W-:Y:S06]  /*0d20*/  BRA.U UP0, `(.L_x_2) ;  /* 0xfffffff500447547 */ /* 0x000fec000b83ffff */
[----:B------:R-:W-:-:S05]  /*0d30*/  VIADD R6, R6, 0x1 ;  /* 0x0000000106067836 */ /* 0x000fca0000000000 */
[----:B------:R-:W-:-:S13]  /*0d40*/  ISETP.NE.AND P0, PT, R6, 0x5, PT ;  /* 0x000000050600780c */ /* 0x000fda0003f05270 */
[----:B------:R-:W-:Y:S05]  /*0d50*/  @P0 BRA `(.L_x_3) ;  /* 0xfffffff4002c0947 */ /* 0x000fea000383ffff */
[----:B------:R-:W-:Y:S01]  /*0d60*/  LOP3.LUT R6, R10, 0x3, RZ, 0xc0, !PT ;  /* 0x000000030a067812 */ /* 0x000fe200078ec0ff */
[----:B------:R0:W-:Y:S03]  /*0d70*/  STL.64 [R1+0x8], R4 ;  /* 0x0000080401007387 */ /* 0x0001e60000100a00 */
[----:B------:R-:W-:Y:S01]  /*0d80*/  ISETP.NE.U32.AND P0, PT, R6, 0x1, PT ;  /* 0x000000010600780c */ /* 0x000fe20003f05070 */
[----:B------:R0:W-:Y:S03]  /*0d90*/  STL.64 [R1+0x10], R2 ;  /* 0x0000100201007387 */ /* 0x0001e60000100a00 */
[----:B------:R-:W-:Y:S01]  /*0da0*/  ISETP.NE.AND.EX P0, PT, RZ, RZ, PT, P0 ;  /* 0x000000ffff00720c */ /* 0x000fe20003f05300 */
[----:B------:R0:W-:-:S12]  /*0db0*/  STL [R1+0x4], R0 ;  /* 0x0000040001007387 */ /* 0x0001d80000100800 */
[----:B0-----:R-:W-:Y:S05]  /*0dc0*/  @!P0 BRA `(.L_x_1) ;  /* 0x0000001400ec8947 */ /* 0x001fea0003800000 */
[----:B------:R-:W-:Y:S01]  /*0dd0*/  IMAD.MOV.U32 R0, RZ, RZ, RZ ;  /* 0x000000ffff007224 */ /* 0x000fe200078e00ff */
[----:B------:R-:W-:Y:S01]  /*0de0*/  CS2R R2, SRZ ;  /* 0x0000000000027805 */ /* 0x000fe2000001ff00 */
[----:B------:R-:W-:Y:S01]  /*0df0*/  IMAD.MOV.U32 R14, RZ, RZ, RZ ;  /* 0x000000ffff0e7224 */ /* 0x000fe200078e00ff */
[----:B------:R-:W-:-:S07]  /*0e00*/  CS2R R4, SRZ ;  /* 0x0000000000047805 */ /* 0x000fce000001ff00 */
.L_x_5:
[----:B------:R-:W-:-:S06]  /*0e10*/  IMAD R15, R14, 0x4, R1 ;  /* 0x000000040e0f7824 */ /* 0x000fcc00078e0201 */
[----:B------:R-:W5:Y:S01]  /*0e20*/  LDL R15, [R15+0x4] ;  /* 0x000004000f0f7983 */ /* 0x000f620000100800 */
[----:B------:R-:W-:-:S05]  /*0e30*/  UMOV UR4, URZ ;  /* 0x000000ff00047c82 */ /* 0x000fca0008000000 */
.L_x_4:
        /* <DEDUP_REMOVED lines=10> */
[----:B------:R-:W3:Y:S04]  /*0ee0*/  @P1 LDG.E.CONSTANT R19, desc[UR6][R12.64+0x14] ;  /* 0x000014060c131981 */ /* 0x000ee8000c1e9900 */
[----:B------:R-:W4:Y:S04]  /*0ef0*/  @P2 LDG.E.CONSTANT R21, desc[UR6][R12.64+0x28] ;  /* 0x000028060c152981 */ /* 0x000f28000c1e9900 */
[----:B------:R-:W4:Y:S04]  /*0f00*/  @P3 LDG.E.CONSTANT R23, desc[UR6][R12.64+0x3c] ;  /* 0x00003c060c173981 */ /* 0x000f28000c1e9900 */
[----:B------:R-:W4:Y:S04]  /*0f10*/  @!P0 LDG.E.CONSTANT R16, desc[UR6][R12.64+0x8] ;  /* 0x000008060c108981 */ /* 0x000f28000c1e9900 */
[----:B------:R-:W4:Y:S04]  /*0f20*/  @P4 LDG.E.CONSTANT R25, desc[UR6][R12.64+0x50] ;  /* 0x000050060c194981 */ /* 0x000f28000c1e9900 */
[----:B------:R-:W4:Y:S04]  /*0f30*/  @!P0 LDG.E.CONSTANT R18, desc[UR6][R12.64+0x10] ;  /* 0x000010060c128981 */ /* 0x000f28000c1e9900 */
[----:B------:R-:W4:Y:S04]  /*0f40*/  @P1 LDG.E.CONSTANT R22, desc[UR6][R12.64+0x1c] ;  /* 0x00001c060c161981 */ /* 0x000f28000c1e9900 */
[----:B------:R-:W4:Y:S04]  /*0f50*/  @P1 LDG.E.CONSTANT R24, desc[UR6][R12.64+0x24] ;  /* 0x000024060c181981 */ /* 0x000f28000c1e9900 */
[----:B------:R-:W4:Y:S01]  /*0f60*/  @P6 LDG.E.CONSTANT R27, desc[UR6][R12.64+0x78] ;  /* 0x000078060c1b6981 */ /* 0x000f22000c1e9900 */
[----:B--2---:R-:W-:-:S03]  /*0f70*/  @!P0 LOP3.LUT R0, R0, R17, RZ, 0x3c, !PT ;  /* 0x0000001100008212 */ /* 0x004fc600078e3cff */
[----:B------:R-:W2:Y:S01]  /*0f80*/  @!P0 LDG.E.CONSTANT R17, desc[UR6][R12.64+0x4] ;  /* 0x000004060c118981 */ /* 0x000ea2000c1e9900 */
[----:B---3--:R-:W-:-:S03]  /*0f90*/  @P1 LOP3.LUT R0, R0, R19, RZ, 0x3c, !PT ;  /* 0x0000001300001212 */ /* 0x008fc600078e3cff */
[----:B------:R-:W3:Y:S01]  /*0fa0*/  @!P0 LDG.E.CONSTANT R19, desc[UR6][R12.64+0xc] ;  /* 0x00000c060c138981 */ /* 0x000ee2000c1e9900 */
[----:B----4-:R-:W-:-:S03]  /*0fb0*/  @P2 LOP3.LUT R0, R0, R21, RZ, 0x3c, !PT ;  /* 0x0000001500002212 */ /* 0x010fc600078e3cff */
[----:B------:R-:W4:Y:S01]  /*0fc0*/  @P1 LDG.E.CONSTANT R21, desc[UR6][R12.64+0x18] ;  /* 0x000018060c151981 */ /* 0x000f22000c1e9900 */
[----:B------:R-:W-:-:S03]  /*0fd0*/  @P3 LOP3.LUT R0, R0, R23, RZ, 0x3c, !PT ;  /* 0x0000001700003212 */ /* 0x000fc600078e3cff */
[----:B------:R-:W4:Y:S01]  /*0fe0*/  @P5 LDG.E.CONSTANT R23, desc[UR6][R12.64+0x64] ;  /* 0x000064060c175981 */ /* 0x000f22000c1e9900 */
[----:B------:R-:W-:-:S03]  /*0ff0*/  @!P0 LOP3.LUT R5, R5, R16, RZ, 0x3c, !PT ;  /* 0x0000001005058212 */ /* 0x000fc600078e3cff */
[----:B------:R-:W4:Y:S01]  /*1000*/  @P2 LDG.E.CONSTANT R16, desc[UR6][R12.64+0x30] ;  /* 0x000030060c102981 */ /* 0x000f22000c1e9900 */
[----:B------:R-:W-:-:S03]  /*1010*/  @P4 LOP3.LUT R0, R0, R25, RZ, 0x3c, !PT ;  /* 0x0000001900004212 */ /* 0x000fc600078e3cff */
[----:B------:R-:W4:Y:S01]  /*1020*/  @P3 LDG.E.CONSTANT R25, desc[UR6][R12.64+0x48] ;  /* 0x000048060c193981 */ /* 0x000f22000c1e9900 */
[----:B------:R-:W-:-:S03]  /*1030*/  @!P0 LOP3.LUT R3, R3, R18, RZ, 0x3c, !PT ;  /* 0x0000001203038212 */ /* 0x000fc600078e3cff */
[----:B------:R-:W4:Y:S01]  /*1040*/  @P2 LDG.E.CONSTANT R18, desc[UR6][R12.64+0x38] ;  /* 0x000038060c122981 */ /* 0x000f22000c1e9900 */
[----:B------:R-:W-:-:S03]  /*1050*/  @P1 LOP3.LUT R5, R5, R22, RZ, 0x3c, !PT ;  /* 0x0000001605051212 */ /* 0x000fc600078e3cff */
[----:B------:R-:W4:Y:S01]  /*1060*/  @P3 LDG.E.CONSTANT R22, desc[UR6][R12.64+0x44] ;  /* 0x000044060c163981 */ /* 0x000f22000c1e9900 */
[----:B--2---:R-:W-:-:S03]  /*1070*/  @!P0 LOP3.LUT R4, R4, R17, RZ, 0x3c, !PT ;  /* 0x0000001104048212 */ /* 0x004fc600078e3cff */
[----:B------:R-:W2:Y:S01]  /*1080*/  @P1 LDG.E.CONSTANT R17, desc[UR6][R12.64+0x20] ;  /* 0x000020060c111981 */ /* 0x000ea2000c1e9900 */
[----:B---3--:R-:W-:-:S03]  /*1090*/  @!P0 LOP3.LUT R2, R2, R19, RZ, 0x3c, !PT ;  /* 0x0000001302028212 */ /* 0x008fc600078e3cff */
        /* <DEDUP_REMOVED lines=21> */
[----:B------:R-:W-:Y:S02]  /*11f0*/  LOP3.LUT P0, RZ, R20, 0x80, RZ, 0xc0, !PT ;  /* 0x0000008014ff7812 */ /* 0x000fe4000780c0ff */
[----:B------:R-:W-:Y:S02]  /*1200*/  @P3 LOP3.LUT R2, R2, R25, RZ, 0x3c, !PT ;  /* 0x0000001902023212 */ /* 0x000fe400078e3cff */
[----:B------:R-:W-:Y:S02]  /*1210*/  @P3 LOP3.LUT R3, R3, R16, RZ, 0x3c, !PT ;  /* 0x0000001003033212 */ /* 0x000fe400078e3cff */
[----:B------:R-:W4:Y:S01]  /*1220*/  @P5 LDG.E.CONSTANT R16, desc[UR6][R12.64+0x74] ;  /* 0x000074060c105981 */ /* 0x000f22000c1e9900 */
[----:B------:R-:W-:-:S03]  /*1230*/  @P4 LOP3.LUT R5, R5, R18, RZ, 0x3c, !PT ;  /* 0x0000001205054212 */ /* 0x000fc600078e3cff */
        /* <DEDUP_REMOVED lines=16> */
[----:B------:R-:W-:Y:S02]  /*1340*/  @P5 LOP3.LUT R3, R3, R16, RZ, 0x3c, !PT ;  /* 0x0000001003035212 */ /* 0x000fe400078e3cff */
[----:B------:R-:W-:Y:S02]  /*1350*/  @P6 LOP3.LUT R5, R5, R18, RZ, 0x3c, !PT ;  /* 0x0000001205056212 */ /* 0x000fe400078e3cff */
[----:B------:R-:W-:Y:S02]  /*1360*/  @P6 LOP3.LUT R3, R3, R22, RZ, 0x3c, !PT ;  /* 0x0000001603036212 */ /* 0x000fe400078e3cff */
[----:B------:R-:W-:Y:S02]  /*1370*/  @P0 LOP3.LUT R0, R0, R25, RZ, 0x3c, !PT ;  /* 0x0000001900000212 */ /* 0x000fe400078e3cff */
[----:B------:R-:W-:-:S02]  /*1380*/  @P0 LOP3.LUT R5, R5, R24, RZ, 0x3c, !PT ;  /* 0x0000001805050212 */ /* 0x000fc400078e3cff */
[----:B------:R-:W-:Y:S02]  /*1390*/  @P0 LOP3.LUT R3, R3, R26, RZ, 0x3c, !PT ;  /* 0x0000001a03030212 */ /* 0x000fe400078e3cff */
[----:B--2---:R-:W-:Y:S02]  /*13a0*/  @P6 LOP3.LUT R4, R4, R17, RZ, 0x3c, !PT ;  /* 0x0000001104046212 */ /* 0x004fe400078e3cff */
[----:B---3--:R-:W-:Y:S02]  /*13b0*/  @P6 LOP3.LUT R2, R2, R19, RZ, 0x3c, !PT ;  /* 0x0000001302026212 */ /* 0x008fe400078e3cff */
[----:B----4-:R-:W-:Y:S02]  /*13c0*/  @P0 LOP3.LUT R4, R4, R21, RZ, 0x3c, !PT ;  /* 0x0000001504040212 */ /* 0x010fe400078e3cff */
        /* <DEDUP_REMOVED lines=22> */
[----:B------:R-:W-:Y:S01]  /*1530*/  LOP3.LUT P0, RZ, R20, 0x8000, RZ, 0xc0, !PT ;  /* 0x0000800014ff7812 */ /* 0x000fe2000780c0ff */
[----:B------:R-:W4:Y:S04]  /*1540*/  @P1 LDG.E.CONSTANT R25, desc[UR6][R12.64+0xc0] ;  /* 0x0000c0060c191981 */ /* 0x000f28000c1e9900 */
        /* <DEDUP_REMOVED lines=8> */
[----:B------:R-:W4:Y:S04]  /*15d0*/  @P5 LDG.E.CONSTANT R17, desc[UR6][R12.64+0x108] ;  /* 0x000108060c115981 */ /* 0x000f28000c1e9900 */
[----:B------:R-:W4:Y:S01]  /*15e0*/  @P0 LDG.E.CONSTANT R26, desc[UR6][R12.64+0x13c] ;  /* 0x00013c060c1a0981 */ /* 0x000f22000c1e9900 */
[----:B--2---:R-:W-:-:S03]  /*15f0*/  @P1 LOP3.LUT R5, R5, R18, RZ, 0x3c, !PT ;  /* 0x0000001205051212 */ /* 0x004fc600078e3cff */
[----:B------:R-:W2:Y:S01]  /*1600*/  @P4 LDG.E.CONSTANT R18, desc[UR6][R12.64+0x100] ;  /* 0x000100060c124981 */ /* 0x000ea2000c1e9900 */
[----:B---3--:R-:W-:Y:S02]  /*1610*/  @P5 LOP3.LUT R0, R0, R21, RZ, 0x3c, !PT ;  /* 0x0000001500005212 */ /* 0x008fe400078e3cff */
[----:B------:R-:W-:Y:S01]  /*1620*/  @P2 LOP3.LUT R5, R5, R22, RZ, 0x3c, !PT ;  /* 0x0000001605052212 */ /* 0x000fe200078e3cff */
[----:B------:R-:W3:Y:S01]  /*1630*/  @P3 LDG.E.CONSTANT R21, desc[UR6][R12.64+0xe0] ;  /* 0x0000e0060c153981 */ /* 0x000ee2000c1e9900 */
[----:B----4-:R-:W-:-:S03]  /*1640*/  @P1 LOP3.LUT R4, R4, R23, RZ, 0x3c, !PT ;  /* 0x0000001704041212 */ /* 0x010fc600078e3cff */
[----:B------:R-:W4:Y:S04]  /*1650*/  @P3 LDG.E.CONSTANT R22, desc[UR6][R12.64+0xec] ;  /* 0x0000ec060c163981 */ /* 0x000f28000c1e9900 */
[----:B------:R-:W2:Y:S01]  /*1660*/  @P3 LDG.E.CONSTANT R23, desc[UR6][R12.64+0xe8] ;  /* 0x0000e8060c173981 */ /* 0x000ea2000c1e9900 */
[----:B------:R-:W-:-:S03]  /*1670*/  @P1 LOP3.LUT R2, R2, R25, RZ, 0x3c, !PT ;  /* 0x0000001902021212 */ /* 0x000fc600078e3cff */
[----:B------:R-:W2:Y:S01]  /*1680*/  @P4 LDG.E.CONSTANT R25, desc[UR6][R12.64+0xf4] ;  /* 0x0000f4060c194981 */ /* 0x000ea2000c1e9900 */
[----:B------:R-:W-:-:S03]  /*1690*/  @P1 LOP3.LUT R3, R3, R20, RZ, 0x3c, !PT ;  /* 0x0000001403031212 */ /* 0x000fc600078e3cff */
[----:B------:R-:W2:Y:S01]  /*16a0*/  @P3 LDG.E.CONSTANT R20, desc[UR6][R12.64+0xe4] ;  /* 0x0000e4060c143981 */ /* 0x000ea2000c1e9900 */
[----:B------:R-:W-:Y:S02]  /*16b0*/  @P2 LOP3.LUT R4, R4, R27, RZ, 0x3c, !PT ;  /* 0x0000001b04042212 */ /* 0x000fe400078e3cff */
[----:B------:R-:W-:Y:S01]  /*16c0*/  @P2 LOP3.LUT R3, R3, R16, RZ, 0x3c, !PT ;  /* 0x0000001003032212 */ /* 0x000fe200078e3cff */
[----:B------:R-:W2:Y:S04]  /*16d0*/  @P4 LDG.E.CONSTANT R27, desc[UR6][R12.64+0xfc] ;  /* 0x0000fc060c1b4981 */ /* 0x000ea8000c1e9900 */
[----:B------:R-:W2:Y:S01]  /*16e0*/  @P5 LDG.E.CONSTANT R16, desc[UR6][R12.64+0x10c] ;  /* 0x00010c060c105981 */ /* 0x000ea2000c1e9900 */
[----:B------:R-:W-:-:S03]  /*16f0*/  @P2 LOP3.LUT R2, R2, R19, RZ, 0x3c, !PT ;  /* 0x0000001302022212 */ /* 0x000fc600078e3cff */
[----:B------:R-:W2:Y:S01]  /*1700*/  @P5 LDG.E.CONSTANT R19, desc[UR6][R12.64+0x110] ;  /* 0x000110060c135981 */ /* 0x000ea2000c1e9900 */
[----:B------:R-:W-:-:S03]  /*1710*/  @P6 LOP3.LUT R0, R0, R29, RZ, 0x3c, !PT ;  /* 0x0000001d00006212 */ /* 0x000fc600078e3cff */
[----:B------:R-:W2:Y:S01]  /*1720*/  @P0 LDG.E.CONSTANT R29, desc[UR6][R12.64+0x12c] ;  /* 0x00012c060c1d0981 */ /* 0x000ea2000c1e9900 */
[----:B---3--:R-:W-:-:S03]  /*1730*/  @P3 LOP3.LUT R4, R4, R21, RZ, 0x3c, !PT ;  /* 0x0000001504043212 */ /* 0x008fc600078e3cff */
[----:B------:R-:W3:Y:S01]  /*1740*/  @P6 LDG.E.CONSTANT R21, desc[UR6][R12.64+0x11c] ;  /* 0x00011c060c156981 */ /* 0x000ee2000c1e9900 */
[----:B----4-:R-:W-:-:S03]  /*1750*/  @P3 LOP3.LUT R3, R3, R22, RZ, 0x3c, !PT ;  /* 0x0000001603033212 */ /* 0x010fc600078e3cff */
[----:B------:R-:W4:Y:S01]  /*1760*/  @P6 LDG.E.CONSTANT R22, desc[UR6][R12.64+0x128] ;  /* 0x000128060c166981 */ /* 0x000f22000c1e9900 */
[----:B--2---:R-:W-:Y:S02]  /*1770*/  @P3 LOP3.LUT R2, R2, R23, RZ, 0x3c, !PT ;  /* 0x0000001702023212 */ /* 0x004fe400078e3cff */
[----:B------:R-:W-:Y:S01]  /*1780*/  @P4 LOP3.LUT R3, R3, R18, RZ, 0x3c, !PT ;  /* 0x0000001203034212 */ /* 0x000fe200078e3cff */
[----:B------:R-:W2:Y:S01]  /*1790*/  @P6 LDG.E.CONSTANT R23, desc[UR6][R12.64+0x124] ;  /* 0x000124060c176981 */ /* 0x000ea2000c1e9900 */
[----:B------:R-:W-:-:S03]  /*17a0*/  @P4 LOP3.LUT R4, R4, R25, RZ, 0x3c, !PT ;  /* 0x0000001904044212 */ /* 0x000fc600078e3cff */
[----:B------:R-:W4:Y:S01]  /*17b0*/  @P6 LDG.E.CONSTANT R18, desc[UR6][R12.64+0x120] ;  /* 0x000120060c126981 */ /* 0x000f22000c1e9900 */
[----:B------:R-:W-:-:S03]  /*17c0*/  @P3 LOP3.LUT R5, R5, R20, RZ, 0x3c, !PT ;  /* 0x0000001405053212 */ /* 0x000fc600078e3cff */
[----:B------:R-:W4:Y:S01]  /*17d0*/  @P5 LDG.E.CONSTANT R20, desc[UR6][R12.64+0x114] ;  /* 0x000114060c145981 */ /* 0x000f22000c1e9900 */
[----:B------:R-:W-:Y:S02]  /*17e0*/  @P4 LOP3.LUT R5, R5, R24, RZ, 0x3c, !PT ;  /* 0x0000001805054212 */ /* 0x000fe400078e3cff */
[----:B------:R-:W-:Y:S01]  /*17f0*/  @P5 LOP3.LUT R4, R4, R17, RZ, 0x3c, !PT ;  /* 0x0000001104045212 */ /* 0x000fe200078e3cff */
[----:B------:R-:W4:Y:S04]  /*1800*/  @P0 LDG.E.CONSTANT R24, desc[UR6][R12.64+0x134] ;  /* 0x000134060c180981 */ /* 0x000f28000c1e9900 */
        /* <DEDUP_REMOVED lines=8> */
[----:B---3--:R-:W-:Y:S02]  /*1890*/  @P6 LOP3.LUT R4, R4, R21, RZ, 0x3c, !PT ;  /* 0x0000001504046212 */ /* 0x008fe400078e3cff */
[----:B--2---:R-:W-:Y:S02]  /*18a0*/  @P6 LOP3.LUT R2, R2, R23, RZ, 0x3c, !PT ;  /* 0x0000001702026212 */ /* 0x004fe400078e3cff */
[----:B----4-:R-:W-:-:S02]  /*18b0*/  @P6 LOP3.LUT R5, R5, R18, RZ, 0x3c, !PT ;  /* 0x0000001205056212 */ /* 0x010fc400078e3cff */
[----:B------:R-:W-:-:S04]  /*18c0*/  @P5 LOP3.LUT R3, R3, R20, RZ, 0x3c, !PT ;  /* 0x0000001403035212 */ /* 0x000fc800078e3cff */
[----:B------:R-:W-:Y:S02]  /*18d0*/  @P6 LOP3.LUT R3, R3, R22, RZ, 0x3c, !PT ;  /* 0x0000001603036212 */ /* 0x000fe400078e3cff */
[----:B------:R-:W-:Y:S02]  /*18e0*/  @P0 LOP3.LUT R5, R5, R24, RZ, 0x3c, !PT ;  /* 0x0000001805050212 */ /* 0x000fe400078e3cff */
[----:B------:R-:W-:Y:S02]  /*18f0*/  @P0 LOP3.LUT R4, R4, R17, RZ, 0x3c, !PT ;  /* 0x0000001104040212 */ /* 0x000fe400078e3cff */
[----:B------:R-:W-:Y:S02]  /*1900*/  @P0 LOP3.LUT R3, R3, R26, RZ, 0x3c, !PT ;  /* 0x0000001a03030212 */ /* 0x000fe400078e3cff */
[----:B------:R-:W-:Y:S01]  /*1910*/  @P0 LOP3.LUT R2, R2, R25, RZ, 0x3c, !PT ;  /* 0x0000001902020212 */ /* 0x000fe200078e3cff */
[----:B------:R-:W-:Y:S06]  /*1920*/  BRA.U UP0, `(.L_x_4) ;  /* 0xfffffff500447547 */ /* 0x000fec000b83ffff */
[----:B------:R-:W-:-:S05]  /*1930*/  VIADD R14, R14, 0x1 ;  /* 0x000000010e0e7836 */ /* 0x000fca0000000000 */
[----:B------:R-:W-:-:S13]  /*1940*/  ISETP.NE.AND P0, PT, R14, 0x5, PT ;  /* 0x000000050e00780c */ /* 0x000fda0003f05270 */
[----:B------:R-:W-:Y:S05]  /*1950*/  @P0 BRA `(.L_x_5) ;  /* 0xfffffff4002c0947 */ /* 0x000fea000383ffff */
[----:B------:R0:W-:Y:S01]  /*1960*/  STL.64 [R1+0x8], R4 ;  /* 0x0000080401007387 */ /* 0x0001e20000100a00 */
[----:B------:R-:W-:-:S03]  /*1970*/  ISETP.NE.U32.AND P0, PT, R6, 0x3, PT ;  /* 0x000000030600780c */ /* 0x000fc60003f05070 */
[----:B------:R0:W-:Y:S01]  /*1980*/  STL.64 [R1+0x10], R2 ;  /* 0x0000100201007387 */ /* 0x0001e20000100a00 */
[----:B------:R-:W-:-:S03]  /*1990*/  ISETP.NE.AND.EX P0, PT, RZ, RZ, PT, P0 ;  /* 0x000000ffff00720c */ /* 0x000fc60003f05300 */
[----:B------:R0:W-:Y:S10]  /*19a0*/  STL [R1+0x4], R0 ;  /* 0x0000040001007387 */ /* 0x0001f40000100800 */
[----:B0-----:R-:W-:Y:S05]  /*19b0*/  @P0 BRA `(.L_x_1) ;  /* 0x0000000800f00947 */ /* 0x001fea0003800000 */
[----:B------:R-:W-:Y:S01]  /*19c0*/  IMAD.MOV.U32 R0, RZ, RZ, RZ ;  /* 0x000000ffff007224 */ /* 0x000fe200078e00ff */
[----:B------:R-:W-:Y:S01]  /*19d0*/  CS2R R2, SRZ ;  /* 0x0000000000027805 */ /* 0x000fe2000001ff00 */
[----:B------:R-:W-:Y:S01]  /*19e0*/  IMAD.MOV.U32 R6, RZ, RZ, RZ ;  /* 0x000000ffff067224 */ /* 0x000fe200078e00ff */
[----:B------:R-:W-:-:S07]  /*19f0*/  CS2R R4, SRZ ;  /* 0x0000000000047805 */ /* 0x000fce000001ff00 */
.L_x_7:
[----:B------:R-:W-:-:S06]  /*1a00*/  IMAD R14, R6, 0x4, R1 ;  /* 0x00000004060e7824 */ /* 0x000fcc00078e0201 */
[----:B------:R-:W5:Y:S01]  /*1a10*/  LDL R14, [R14+0x4] ;  /* 0x000004000e0e7983 */ /* 0x000f620000100800 */
[----:B------:R-:W-:-:S05]  /*1a20*/  UMOV UR4, URZ ;  /* 0x000000ff00047c82 */ /* 0x000fca0008000000 */
.L_x_6:
        /* <DEDUP_REMOVED lines=178> */
[----:B------:R0:W-:Y:S04]  /*2550*/  STL.64 [R1+0x8], R4 ;  /* 0x0000080401007387 */ /* 0x0001e80000100a00 */
[----:B------:R0:W-:Y:S04]  /*2560*/  STL.64 [R1+0x10], R2 ;  /* 0x0000100201007387 */ /* 0x0001e80000100a00 */
[----:B------:R0:W-:Y:S02]  /*2570*/  STL [R1+0x4], R0 ;  /* 0x0000040001007387 */ /* 0x0001e40000100800 */
.L_x_1:
[----:B------:R-:W-:Y:S05]  /*2580*/  BSYNC.RECONVERGENT B0 ;  /* 0x0000000000007941 */ /* 0x000fea0003800200 */
.L_x_0:
[C---:B------:R-:W-:Y:S01]  /*2590*/  ISETP.GT.U32.AND P0, PT, R10.reuse, 0x3, PT ;  /* 0x000000030a00780c */ /* 0x040fe20003f04070 */
[----:B------:R-:W-:Y:S01]  /*25a0*/  VIADD R7, R7, 0x1 ;  /* 0x0000000107077836 */ /* 0x000fe20000000000 */
[--C-:B------:R-:W-:Y:S02]  /*25b0*/  SHF.R.U64 R10, R10, 0x2, R11.reuse ;  /* 0x000000020a0a7819 */ /* 0x100fe4000000120b */
[----:B------:R-:W-:Y:S02]  /*25c0*/  ISETP.GT.U32.AND.EX P0, PT, R11, RZ, PT, P0 ;  /* 0x000000ff0b00720c */ /* 0x000fe40003f04100 */
[----:B------:R-:W-:-:S11]  /*25d0*/  SHF.R.U32.HI R11, RZ, 0x2, R11 ;  /* 0x00000002ff0b7819 */ /* 0x000fd6000001160b */
[----:B------:R-:W-:Y:S05]  /*25e0*/  @P0 BRA `(.L_x_8) ;  /* 0xffffffd800dc0947 */ /* 0x000fea000383ffff */
[----:B------:R-:W-:Y:S05]  /*25f0*/  EXIT ;  /* 0x000000000000794d */ /* 0x000fea0003800000 */
.L_x_9:
[----:B------:R-:W-:-:S00]  /*2600*/  BRA `(.L_x_9) ;  /* 0xfffffffc00fc7947 */ /* 0x000fc0000383ffff */
[----:B------:R-:W-:-:S00]  /*2610*/  NOP ;  /* 0x0000000000007918 */ /* 0x000fc00000000000 */
        /* <DEDUP_REMOVED lines=14> */
.L_x_10:


//--------------------- .nv.global.init           --------------------------
	.section	.nv.global.init,"aw",@progbits
	.align	4
.nv.global.init:
	.type		mrg32k3aM1SubSeq,@object
	.size		mrg32k3aM1SubSeq,(mrg32k3aM2SubSeq - mrg32k3aM1SubSeq)
mrg32k3aM1SubSeq:
        /*0000*/ 	.byte	0x0b, 0xcc, 0xee, 0x04, 0x73, 0x29, 0x8b, 0x6f, 0xf6, 0x53, 0x03, 0xf6, 0x23, 0xf6, 0xea, 0xda
        /* <DEDUP_REMOVED lines=125> */
	.type		mrg32k3aM2SubSeq,@object
	.size		mrg32k3aM2SubSeq,(mrg32k3aM1 - mrg32k3aM2SubSeq)
mrg32k3aM2SubSeq:
        /* <DEDUP_REMOVED lines=126> */
	.type		mrg32k3aM1,@object
	.size		mrg32k3aM1,(mrg32k3aM1Seq - mrg32k3aM1)
mrg32k3aM1:
        /* <DEDUP_REMOVED lines=144> */
	.type		mrg32k3aM1Seq,@object
	.size		mrg32k3aM1Seq,(mrg32k3aM2 - mrg32k3aM1Seq)
mrg32k3aM1Seq:
        /* <DEDUP_REMOVED lines=144> */
	.type		mrg32k3aM2,@object
	.size		mrg32k3aM2,(mrg32k3aM2Seq - mrg32k3aM2)
mrg32k3aM2:
        /* <DEDUP_REMOVED lines=144> */
	.type		mrg32k3aM2Seq,@object
	.size		mrg32k3aM2Seq,(precalc_xorwow_matrix - mrg32k3aM2Seq)
mrg32k3aM2Seq:
        /* <DEDUP_REMOVED lines=144> */
	.type		precalc_xorwow_matrix,@object
	.size		precalc_xorwow_matrix,(precalc_xorwow_offset_matrix - precalc_xorwow_matrix)
precalc_xorwow_matrix:
        /* <DEDUP_REMOVED lines=6400> */
	.type		precalc_xorwow_offset_matrix,@object
	.size		precalc_xorwow_offset_matrix,(.L_1 - precalc_xorwow_offset_matrix)
precalc_xorwow_offset_matrix:
        /* <DEDUP_REMOVED lines=6400> */
.L_1:


//--------------------- .nv.shared.reserved.0     --------------------------
	.section	.nv.shared.reserved.0,"aw",@nobits
	.weak		__nv_reservedSMEM_offset_0_alias
	.size		__nv_reservedSMEM_offset_0_alias, 0, 64
	.other		__nv_reservedSMEM_offset_0_alias,@"STO_CUDA_RESERVED_SHARED STV_DEFAULT"
__nv_reservedSMEM_offset_0_alias:
	.zero		0
	.zero		64


//--------------------- .nv.constant0._Z12randomKernelji --------------------------
	.section	.nv.constant0._Z12randomKernelji,"a",@progbits
	.sectionflags	@""
	.align	4
.nv.constant0._Z12randomKernelji:
	.zero		904


//--------------------- SYMBOLS --------------------------

	.type		.nv.reservedSmem.offset0,@object
	.size		.nv.reservedSmem.offset0,0x4
